	.target	sm_90a

	.elftype	@"ET_EXEC"


//--------------------- .note.nv.tkinfo           --------------------------
	.section	.note.nv.tkinfo,"",@"SHT_NOTE"
	.sectionflags	@"SHF_NOTE_NV_TKINFO"
	.tkinfo
        /*0018*/ 	.word	0x00000002
        /*0030*/ 	.string	""
        /*0030*/ 	.string	"ptxas"
        /*0030*/ 	.string	"Cuda compilation tools, release 13.0, V13.0.88"
        /*0030*/ 	.string	"Build cuda_13.0.r13.0/compiler.36424714_0"
        /*0030*/ 	.string	"-arch sm_90a -m 64 "



//--------------------- .note.nv.cuinfo           --------------------------
	.section	.note.nv.cuinfo,"",@"SHT_NOTE"
	.sectionflags	@"SHF_NOTE_NV_CUINFO"
        /*0018*/ 	.short	0x0002
        /*001a*/ 	.short	0x005a
        /*001c*/ 	.short	0x0082
	.zero		2


//--------------------- .nv.info                  --------------------------
	.section	.nv.info,"",@"SHT_CUDA_INFO"
	.align	4


	//----- nvinfo : EIATTR_REGCOUNT
	.align		4
        /*0000*/ 	.byte	0x04, 0x2f
        /*0002*/ 	.short	(.L_12 - .L_11)
	.align		4
.L_11:
        /*0004*/ 	.word	index@(_ZN7cutlass13device_kernelINS_4gemm6kernel13GemmUniversalIN4cute5tupleIJiiiiEEENS1_10collective13CollectiveMmaINS1_37MainloopSm90TmaGmmaWarpSpecializedFP8ILi5ENS5_IJNS4_1CILi2EEESB_NSA_ILi1EEEEEENS1_35KernelTmaWarpSpecializedCooperativeEEENS5_IJNSA_ILi128EEENSA_ILi64EEESH_EEENS_12float_e5m2_tENS5_IJlSC_lEEESJ_SK_NS4_8TiledMMAINS4_8MMA_AtomIJNS4_4SM904GMMA30MMA_64x64x32_F32E5M2E5M2_SS_TNILNSO_7ScaleInE1ELSQ_1EEEEEENS4_6LayoutINS5_IJSB_SC_SC_EEENS5_IJSC_NSA_ILi0EEESV_EEEEENS5_IJNS4_10UnderscoreESY_SY_EEEEENS4_23SM90_TMA_LOAD_MULTICASTENS4_14ComposedLayoutINS4_7SwizzleILi2ELi4ELi3EEENS4_18smem_ptr_flag_bitsILi8EEENST_INS5_IJNSA_ILi8EEESH_EEENS5_IJSH_SC_EEEEEEEvNS4_8identityES11_S1B_vS1C_EENS_8epilogue10collective6detail29Sm90TmaWarpSpecializedAdapterINS1F_15DefaultEpilogueISJ_SK_SK_NS1E_6thread17LinearCombinationISJ_Li1EffLNS1J_9ScaleType4KindE0ELNS_15FloatRoundStyleE2ESJ_EENS1_15EpilogueDefaultEEEEEvvEEEEvNT_6ParamsE)
        /*0008*/ 	.word	0x000000a8


	//----- nvinfo : EIATTR_FRAME_SIZE
	.align		4
.L_12:
        /*000c*/ 	.byte	0x04, 0x11
        /*000e*/ 	.short	(.L_14 - .L_13)
	.align		4
.L_13:
        /*0010*/ 	.word	index@(_ZN7cutlass13device_kernelINS_4gemm6kernel13GemmUniversalIN4cute5tupleIJiiiiEEENS1_10collective13CollectiveMmaINS1_37MainloopSm90TmaGmmaWarpSpecializedFP8ILi5ENS5_IJNS4_1CILi2EEESB_NSA_ILi1EEEEEENS1_35KernelTmaWarpSpecializedCooperativeEEENS5_IJNSA_ILi128EEENSA_ILi64EEESH_EEENS_12float_e5m2_tENS5_IJlSC_lEEESJ_SK_NS4_8TiledMMAINS4_8MMA_AtomIJNS4_4SM904GMMA30MMA_64x64x32_F32E5M2E5M2_SS_TNILNSO_7ScaleInE1ELSQ_1EEEEEENS4_6LayoutINS5_IJSB_SC_SC_EEENS5_IJSC_NSA_ILi0EEESV_EEEEENS5_IJNS4_10UnderscoreESY_SY_EEEEENS4_23SM90_TMA_LOAD_MULTICASTENS4_14ComposedLayoutINS4_7SwizzleILi2ELi4ELi3EEENS4_18smem_ptr_flag_bitsILi8EEENST_INS5_IJNSA_ILi8EEESH_EEENS5_IJSH_SC_EEEEEEEvNS4_8identityES11_S1B_vS1C_EENS_8epilogue10collective6detail29Sm90TmaWarpSpecializedAdapterINS1F_15DefaultEpilogueISJ_SK_SK_NS1E_6thread17LinearCombinationISJ_Li1EffLNS1J_9ScaleType4KindE0ELNS_15FloatRoundStyleE2ESJ_EENS1_15EpilogueDefaultEEEEEvvEEEEvNT_6ParamsE)
        /*0014*/ 	.word	0x00000000


	//----- nvinfo : EIATTR_MIN_STACK_SIZE
	.align		4
.L_14:
        /*0018*/ 	.byte	0x04, 0x12
        /*001a*/ 	.short	(.L_16 - .L_15)
	.align		4
.L_15:
        /*001c*/ 	.word	index@(_ZN7cutlass13device_kernelINS_4gemm6kernel13GemmUniversalIN4cute5tupleIJiiiiEEENS1_10collective13CollectiveMmaINS1_37MainloopSm90TmaGmmaWarpSpecializedFP8ILi5ENS5_IJNS4_1CILi2EEESB_NSA_ILi1EEEEEENS1_35KernelTmaWarpSpecializedCooperativeEEENS5_IJNSA_ILi128EEENSA_ILi64EEESH_EEENS_12float_e5m2_tENS5_IJlSC_lEEESJ_SK_NS4_8TiledMMAINS4_8MMA_AtomIJNS4_4SM904GMMA30MMA_64x64x32_F32E5M2E5M2_SS_TNILNSO_7ScaleInE1ELSQ_1EEEEEENS4_6LayoutINS5_IJSB_SC_SC_EEENS5_IJSC_NSA_ILi0EEESV_EEEEENS5_IJNS4_10UnderscoreESY_SY_EEEEENS4_23SM90_TMA_LOAD_MULTICASTENS4_14ComposedLayoutINS4_7SwizzleILi2ELi4ELi3EEENS4_18smem_ptr_flag_bitsILi8EEENST_INS5_IJNSA_ILi8EEESH_EEENS5_IJSH_SC_EEEEEEEvNS4_8identityES11_S1B_vS1C_EENS_8epilogue10collective6detail29Sm90TmaWarpSpecializedAdapterINS1F_15DefaultEpilogueISJ_SK_SK_NS1E_6thread17LinearCombinationISJ_Li1EffLNS1J_9ScaleType4KindE0ELNS_15FloatRoundStyleE2ESJ_EENS1_15EpilogueDefaultEEEEEvvEEEEvNT_6ParamsE)
        /*0020*/ 	.word	0x00000000
.L_16:


//--------------------- .nv.compat                --------------------------
	.section	.nv.compat,"",@"SHT_CUDA_COMPAT_INFO"
	.align	4
        /*0000*/ 	.byte	0x02, 0x09, 0x01, 0x00, 0x02, 0x02, 0x04, 0x00, 0x02, 0x05, 0x05, 0x00, 0x03, 0x07, 0x01, 0x01
        /*0010*/ 	.byte	0x02, 0x03, 0x01, 0x00, 0x02, 0x06, 0x01, 0x00, 0x04, 0x0b, 0x08, 0x00, 0x00, 0x00, 0x00, 0x00
        /*0020*/ 	.byte	0x00, 0x00, 0x00, 0x00


//--------------------- .nv.info._ZN7cutlass13device_kernelINS_4gemm6kernel13GemmUniversalIN4cute5tupleIJiiiiEEENS1_10collective13CollectiveMmaINS1_37MainloopSm90TmaGmmaWarpSpecializedFP8ILi5ENS5_IJNS4_1CILi2EEESB_NSA_ILi1EEEEEENS1_35KernelTmaWarpSpecializedCooperativeEEENS5_IJNSA_ILi128EEENSA_ILi64EEESH_EEENS_12float_e5m2_tENS5_IJlSC_lEEESJ_SK_NS4_8TiledMMAINS4_8MMA_AtomIJNS4_4SM904GMMA30MMA_64x64x32_F32E5M2E5M2_SS_TNILNSO_7ScaleInE1ELSQ_1EEEEEENS4_6LayoutINS5_IJSB_SC_SC_EEENS5_IJSC_NSA_ILi0EEESV_EEEEENS5_IJNS4_10UnderscoreESY_SY_EEEEENS4_23SM90_TMA_LOAD_MULTICASTENS4_14ComposedLayoutINS4_7SwizzleILi2ELi4ELi3EEENS4_18smem_ptr_flag_bitsILi8EEENST_INS5_IJNSA_ILi8EEESH_EEENS5_IJSH_SC_EEEEEEEvNS4_8identityES11_S1B_vS1C_EENS_8epilogue10collective6detail29Sm90TmaWarpSpecializedAdapterINS1F_15DefaultEpilogueISJ_SK_SK_NS1E_6thread17LinearCombinationISJ_Li1EffLNS1J_9ScaleType4KindE0ELNS_15FloatRoundStyleE2ESJ_EENS1_15EpilogueDefaultEEEEEvvEEEEvNT_6ParamsE --------------------------
	.section	.nv.info._ZN7cutlass13device_kernelINS_4gemm6kernel13GemmUniversalIN4cute5tupleIJiiiiEEENS1_10collective13CollectiveMmaINS1_37MainloopSm90TmaGmmaWarpSpecializedFP8ILi5ENS5_IJNS4_1CILi2EEESB_NSA_ILi1EEEEEENS1_35KernelTmaWarpSpecializedCooperativeEEENS5_IJNSA_ILi128EEENSA_ILi64EEESH_EEENS_12float_e5m2_tENS5_IJlSC_lEEESJ_SK_NS4_8TiledMMAINS4_8MMA_AtomIJNS4_4SM904GMMA30MMA_64x64x32_F32E5M2E5M2_SS_TNILNSO_7ScaleInE1ELSQ_1EEEEEENS4_6LayoutINS5_IJSB_SC_SC_EEENS5_IJSC_NSA_ILi0EEESV_EEEEENS5_IJNS4_10UnderscoreESY_SY_EEEEENS4_23SM90_TMA_LOAD_MULTICASTENS4_14ComposedLayoutINS4_7SwizzleILi2ELi4ELi3EEENS4_18smem_ptr_flag_bitsILi8EEENST_INS5_IJNSA_ILi8EEESH_EEENS5_IJSH_SC_EEEEEEEvNS4_8identityES11_S1B_vS1C_EENS_8epilogue10collective6detail29Sm90TmaWarpSpecializedAdapterINS1F_15DefaultEpilogueISJ_SK_SK_NS1E_6thread17LinearCombinationISJ_Li1EffLNS1J_9ScaleType4KindE0ELNS_15FloatRoundStyleE2ESJ_EENS1_15EpilogueDefaultEEEEEvvEEEEvNT_6ParamsE,"",@"SHT_CUDA_INFO"
	.sectionflags	@""
	.align	4


	//----- nvinfo : EIATTR_CUDA_API_VERSION
	.align		4
        /*0000*/ 	.byte	0x04, 0x37
        /*0002*/ 	.short	(.L_18 - .L_17)
.L_17:
        /*0004*/ 	.word	0x00000082


	//----- nvinfo : EIATTR_KPARAM_INFO
	.align		4
.L_18:
        /*0008*/ 	.byte	0x04, 0x17
        /*000a*/ 	.short	(.L_20 - .L_19)
.L_19:
        /*000c*/ 	.word	0x00000000
        /*0010*/ 	.short	0x0000
        /*0012*/ 	.short	0x0070
        /*0014*/ 	.byte	0x00, 0xf0, 0x01, 0x10


	//----- nvinfo : EIATTR_SPARSE_MMA_MASK
	.align		4
.L_20:
        /*0018*/ 	.byte	0x03, 0x50
        /*001a*/ 	.short	0x0000


	//----- nvinfo : EIATTR_MAXREG_COUNT
	.align		4
        /*001c*/ 	.byte	0x03, 0x1b
        /*001e*/ 	.short	0x00a8


	//----- nvinfo : EIATTR_NUM_BARRIERS
	.align		4
        /*0020*/ 	.byte	0x02, 0x4c
        /*0022*/ 	.byte	0x01
	.zero		1


	//----- nvinfo : EIATTR_MERCURY_ISA_VERSION
	.align		4
        /*0024*/ 	.byte	0x03, 0x5f
        /*0026*/ 	.short	0x0101


	//----- nvinfo : EIATTR_INT_WARP_WIDE_INSTR_OFFSETS
	.align		4
        /*0028*/ 	.byte	0x04, 0x31
        /*002a*/ 	.short	(.L_22 - .L_21)


	//   ....[0]....
.L_21:
        /*002c*/ 	.word	0x00000490


	//   ....[1]....
        /*0030*/ 	.word	0x000005c0


	//   ....[2]....
        /*0034*/ 	.word	0x000006a0


	//----- nvinfo : EIATTR_COOP_GROUP_MASK_REGIDS
	.align		4
.L_22:
        /*0038*/ 	.byte	0x04, 0x29
        /*003a*/ 	.short	(.L_24 - .L_23)


	//   ....[0]....
.L_23:
        /*003c*/ 	.word	0xffffffff


	//   ....[1]....
        /*0040*/ 	.word	0xffffffff


	//   ....[2]....
        /*0044*/ 	.word	0xffffffff


	//   ....[3]....
        /*0048*/ 	.word	0xffffffff


	//   ....[4]....
        /*004c*/ 	.word	0xffffffff


	//   ....[5]....
        /*0050*/ 	.word	0xffffffff


	//----- nvinfo : EIATTR_COOP_GROUP_INSTR_OFFSETS
	.align		4
.L_24:
        /*0054*/ 	.byte	0x04, 0x28
        /*0056*/ 	.short	(.L_26 - .L_25)


	//   ....[0]....
.L_25:
        /*0058*/ 	.word	0x00000060


	//   ....[1]....
        /*005c*/ 	.word	0x00000070


	//   ....[2]....
        /*0060*/ 	.word	0x00000130


	//   ....[3]....
        /*0064*/ 	.word	0x000002f0


	//   ....[4]....
        /*0068*/ 	.word	0x00000810


	//   ....[5]....
        /*006c*/ 	.word	0x00001280


	//----- nvinfo : EIATTR_REG_RECONFIG
	.align		4
.L_26:
        /*0070*/ 	.byte	0x01, 0x54
	.zero		2


	//----- nvinfo : EIATTR_MBARRIER_INSTR_OFFSETS
	.align		4
        /*0074*/ 	.byte	0x04, 0x39
        /*0076*/ 	.short	(.L_28 - .L_27)


	//   ....[0]....
.L_27:
        /*0078*/ 	.word	0x00000230
        /*007c*/ 	.word	0x000000ff
        /*0080*/ 	.word	0x00000000
        /*0084*/ 	.short	0x0100
        /*0086*/ 	.byte	0x08
	.zero		1


	//   ....[1]....
        /*0088*/ 	.word	0x00000240
        /*008c*/ 	.word	0x000000ff
        /*0090*/ 	.word	0x00000028
        /*0094*/ 	.short	0x0100
        /*0096*/ 	.byte	0x08
	.zero		1


	//   ....[2]....
        /*0098*/ 	.word	0x00000250
        /*009c*/ 	.word	0x000000ff
        /*00a0*/ 	.word	0x00000008
        /*00a4*/ 	.short	0x0100
        /*00a6*/ 	.byte	0x08
	.zero		1


	//   ....[3]....
        /*00a8*/ 	.word	0x00000260
        /*00ac*/ 	.word	0x000000ff
        /*00b0*/ 	.word	0x00000030
        /*00b4*/ 	.short	0x0100
        /*00b6*/ 	.byte	0x08
	.zero		1


	//   ....[4]....
        /*00b8*/ 	.word	0x00000270
        /*00bc*/ 	.word	0x000000ff
        /*00c0*/ 	.word	0x00000010
        /*00c4*/ 	.short	0x0100
        /*00c6*/ 	.byte	0x08
	.zero		1


	//   ....[5]....
        /*00c8*/ 	.word	0x00000280
        /*00cc*/ 	.word	0x000000ff
        /*00d0*/ 	.word	0x00000038
        /*00d4*/ 	.short	0x0100
        /*00d6*/ 	.byte	0x08
	.zero		1


	//   ....[6]....
        /*00d8*/ 	.word	0x00000290
        /*00dc*/ 	.word	0x000000ff
        /*00e0*/ 	.word	0x00000018
        /*00e4*/ 	.short	0x0100
        /*00e6*/ 	.byte	0x08
	.zero		1


	//   ....[7]....
        /*00e8*/ 	.word	0x000002a0
        /*00ec*/ 	.word	0x000000ff
        /*00f0*/ 	.word	0x00000040
        /*00f4*/ 	.short	0x0100
        /*00f6*/ 	.byte	0x08
	.zero		1


	//   ....[8]....
        /*00f8*/ 	.word	0x000002b0
        /*00fc*/ 	.word	0x000000ff
        /*0100*/ 	.word	0x00000020
        /*0104*/ 	.short	0x0100
        /*0106*/ 	.byte	0x08
	.zero		1


	//   ....[9]....
        /*0108*/ 	.word	0x000002c0
        /*010c*/ 	.word	0x000000ff
        /*0110*/ 	.word	0x00000048
        /*0114*/ 	.short	0x0100
        /*0116*/ 	.byte	0x08
	.zero		1


	//   ....[10]....
        /*0118*/ 	.word	0x00000720
        /*011c*/ 	.word	0x000000ff
        /*0120*/ 	.word	0x00000060
        /*0124*/ 	.short	0x0100
        /*0126*/ 	.byte	0x06
	.zero		1


	//   ....[11]....
        /*0128*/ 	.word	0x000007b0
        /*012c*/ 	.word	0x000000ff
        /*0130*/ 	.word	0x00000068
        /*0134*/ 	.short	0x0100
        /*0136*/ 	.byte	0x06
	.zero		1


	//   ....[12]....
        /*0138*/ 	.word	0x000015c0
        /*013c*/ 	.word	0x000000ff
        /*0140*/ 	.word	0x00000000
        /*0144*/ 	.short	0x010a
        /*0146*/ 	.byte	0x06
	.zero		1


	//   ....[13]....
        /*0148*/ 	.word	0x00001600
        /*014c*/ 	.word	0x000000ff
        /*0150*/ 	.word	0x00000000
        /*0154*/ 	.short	0x010a
        /*0156*/ 	.byte	0x06
	.zero		1


	//   ....[14]....
        /*0158*/ 	.word	0x00001c40
        /*015c*/ 	.word	0x000000ff
        /*0160*/ 	.word	0x00000000
        /*0164*/ 	.short	0x010a
        /*0166*/ 	.byte	0x0c
	.zero		1


	//   ....[15]....
        /*0168*/ 	.word	0x00001c80
        /*016c*/ 	.word	0x000000ff
        /*0170*/ 	.word	0x00000000
        /*0174*/ 	.short	0x010a
        /*0176*/ 	.byte	0x0c
	.zero		1


	//   ....[16]....
        /*0178*/ 	.word	0x000020b0
        /*017c*/ 	.word	0x0000000a
        /*0180*/ 	.word	0x00000000
        /*0184*/ 	.short	0x0101
        /*0186*/ 	.byte	0x3f
	.zero		1


	//   ....[17]....
        /*0188*/ 	.word	0x00002550
        /*018c*/ 	.word	0x00000008
        /*0190*/ 	.word	0x00000000
        /*0194*/ 	.short	0x0101
        /*0196*/ 	.byte	0x3f
	.zero		1


	//   ....[18]....
        /*0198*/ 	.word	0x00005ee0
        /*019c*/ 	.word	0x00000014
        /*01a0*/ 	.word	0x00000028
        /*01a4*/ 	.short	0x010a
        /*01a6*/ 	.byte	0x3f
	.zero		1


	//   ....[19]....
        /*01a8*/ 	.word	0x00006280
        /*01ac*/ 	.word	0x00000008
        /*01b0*/ 	.word	0x00000068
        /*01b4*/ 	.short	0x0101
        /*01b6*/ 	.byte	0x3f
	.zero		1


	//   ....[20]....
        /*01b8*/ 	.word	0x000069a0
        /*01bc*/ 	.word	0x00000006
        /*01c0*/ 	.word	0x00000000
        /*01c4*/ 	.short	0x010a
        /*01c6*/ 	.byte	0x3f
	.zero		1


	//   ....[21]....
        /*01c8*/ 	.word	0x00006a20
        /*01cc*/ 	.word	0x00000007
        /*01d0*/ 	.word	0x00000000
        /*01d4*/ 	.short	0x010a
        /*01d6*/ 	.byte	0x3f
	.zero		1


	//   ....[22]....
        /*01d8*/ 	.word	0x00006ab0
        /*01dc*/ 	.word	0x0000000a
        /*01e0*/ 	.word	0x00000000
        /*01e4*/ 	.short	0x010a
        /*01e6*/ 	.byte	0x3f
	.zero		1


	//   ....[23]....
        /*01e8*/ 	.word	0x00006b40
        /*01ec*/ 	.word	0x0000000b
        /*01f0*/ 	.word	0x00000000
        /*01f4*/ 	.short	0x010a
        /*01f6*/ 	.byte	0x3f
	.zero		1


	//   ....[24]....
        /*01f8*/ 	.word	0x00006bd0
        /*01fc*/ 	.word	0x00000003
        /*0200*/ 	.word	0x00000000
        /*0204*/ 	.short	0x010a
        /*0206*/ 	.byte	0x3f
	.zero		1


	//   ....[25]....
        /*0208*/ 	.word	0x00006c40
        /*020c*/ 	.word	0x00000009
        /*0210*/ 	.word	0x00000000
        /*0214*/ 	.short	0x010a
        /*0216*/ 	.byte	0x3f
	.zero		1


	//   ....[26]....
        /*0218*/ 	.word	0x00006ca0
        /*021c*/ 	.word	0x0000000b
        /*0220*/ 	.word	0x00000000
        /*0224*/ 	.short	0x010a
        /*0226*/ 	.byte	0x3f
	.zero		1


	//   ....[27]....
        /*0228*/ 	.word	0x00006d70
        /*022c*/ 	.word	0x00000014
        /*0230*/ 	.word	0x00000028
        /*0234*/ 	.short	0x010a
        /*0236*/ 	.byte	0x3f
	.zero		1


	//   ....[28]....
        /*0238*/ 	.word	0x00006e40
        /*023c*/ 	.word	0x00000006
        /*0240*/ 	.word	0x00000000
        /*0244*/ 	.short	0x010a
        /*0246*/ 	.byte	0x3f
	.zero		1


	//   ....[29]....
        /*0248*/ 	.word	0x00006e90
        /*024c*/ 	.word	0x00000007
        /*0250*/ 	.word	0x00000000
        /*0254*/ 	.short	0x010a
        /*0256*/ 	.byte	0x3f
	.zero		1


	//   ....[30]....
        /*0258*/ 	.word	0x00006ee0
        /*025c*/ 	.word	0x0000000a
        /*0260*/ 	.word	0x00000000
        /*0264*/ 	.short	0x010a
        /*0266*/ 	.byte	0x3f
	.zero		1


	//   ....[31]....
        /*0268*/ 	.word	0x00006f30
        /*026c*/ 	.word	0x0000000b
        /*0270*/ 	.word	0x00000000
        /*0274*/ 	.short	0x010a
        /*0276*/ 	.byte	0x3f
	.zero		1


	//----- nvinfo : EIATTR_NUM_MBARRIERS
	.align		4
.L_28:
        /*0278*/ 	.byte	0x03, 0x38
        /*027a*/ 	.short	0x000c


	//----- nvinfo : EIATTR_EXIT_INSTR_OFFSETS
	.align		4
        /*027c*/ 	.byte	0x04, 0x1c
        /*027e*/ 	.short	(.L_30 - .L_29)


	//   ....[0]....
.L_29:
        /*0280*/ 	.word	0x00000970


	//   ....[1]....
        /*0284*/ 	.word	0x00001150


	//   ....[2]....
        /*0288*/ 	.word	0x00005520


	//   ....[3]....
        /*028c*/ 	.word	0x00005a80


	//   ....[4]....
        /*0290*/ 	.word	0x00006c20


	//----- nvinfo : EIATTR_MAX_THREADS
	.align		4
.L_30:
        /*0294*/ 	.byte	0x04, 0x05
        /*0296*/ 	.short	(.L_32 - .L_31)
.L_31:
        /*0298*/ 	.word	0x00000180
        /*029c*/ 	.word	0x00000001
        /*02a0*/ 	.word	0x00000001


	//----- nvinfo : EIATTR_CRS_STACK_SIZE
	.align		4
.L_32:
        /*02a4*/ 	.byte	0x04, 0x1e
        /*02a6*/ 	.short	(.L_34 - .L_33)
.L_33:
        /*02a8*/ 	.word	0x00000000


	//----- nvinfo : EIATTR_CBANK_PARAM_SIZE
	.align		4
.L_34:
        /*02ac*/ 	.byte	0x03, 0x19
        /*02ae*/ 	.short	0x0470


	//----- nvinfo : EIATTR_PARAM_CBANK
	.align		4
        /*02b0*/ 	.byte	0x04, 0x0a
        /*02b2*/ 	.short	(.L_36 - .L_35)
	.align		4
.L_35:
        /*02b4*/ 	.word	index@(.nv.constant0._ZN7cutlass13device_kernelINS_4gemm6kernel13GemmUniversalIN4cute5tupleIJiiiiEEENS1_10collective13CollectiveMmaINS1_37MainloopSm90TmaGmmaWarpSpecializedFP8ILi5ENS5_IJNS4_1CILi2EEESB_NSA_ILi1EEEEEENS1_35KernelTmaWarpSpecializedCooperativeEEENS5_IJNSA_ILi128EEENSA_ILi64EEESH_EEENS_12float_e5m2_tENS5_IJlSC_lEEESJ_SK_NS4_8TiledMMAINS4_8MMA_AtomIJNS4_4SM904GMMA30MMA_64x64x32_F32E5M2E5M2_SS_TNILNSO_7ScaleInE1ELSQ_1EEEEEENS4_6LayoutINS5_IJSB_SC_SC_EEENS5_IJSC_NSA_ILi0EEESV_EEEEENS5_IJNS4_10UnderscoreESY_SY_EEEEENS4_23SM90_TMA_LOAD_MULTICASTENS4_14ComposedLayoutINS4_7SwizzleILi2ELi4ELi3EEENS4_18smem_ptr_flag_bitsILi8EEENST_INS5_IJNSA_ILi8EEESH_EEENS5_IJSH_SC_EEEEEEEvNS4_8identityES11_S1B_vS1C_EENS_8epilogue10collective6detail29Sm90TmaWarpSpecializedAdapterINS1F_15DefaultEpilogueISJ_SK_SK_NS1E_6thread17LinearCombinationISJ_Li1EffLNS1J_9ScaleType4KindE0ELNS_15FloatRoundStyleE2ESJ_EENS1_15EpilogueDefaultEEEEEvvEEEEvNT_6ParamsE)
        /*02b8*/ 	.short	0x0210
        /*02ba*/ 	.short	0x0470


	//----- nvinfo : EIATTR_SW_WAR
	.align		4
.L_36:
        /*02bc*/ 	.byte	0x04, 0x36
        /*02be*/ 	.short	(.L_38 - .L_37)
.L_37:
        /*02c0*/ 	.word	0x00000008
.L_38:


//--------------------- .nv.callgraph             --------------------------
	.section	.nv.callgraph,"",@"SHT_CUDA_CALLGRAPH"
	.align	4
	.sectionentsize	8
	.align		4
        /*0000*/ 	.word	0x00000000
	.align		4
        /*0004*/ 	.word	0xffffffff
	.align		4
        /*0008*/ 	.word	0x00000000
	.align		4
        /*000c*/ 	.word	0xfffffffe
	.align		4
        /*0010*/ 	.word	0x00000000
	.align		4
        /*0014*/ 	.word	0xfffffffd
	.align		4
        /*0018*/ 	.word	0x00000000
	.align		4
        /*001c*/ 	.word	0xfffffffc


//--------------------- .nv.constant4             --------------------------
	.section	.nv.constant4,"a",@progbits
	.align	8
	.align		8
.nv.constant4:
        /*0000*/ 	.dword	_ZN39_INTERNAL_eff1df9b_4_k_cu_276144fa_56204cuda3std3__45__cpo5beginE
	.align		8
        /*0008*/ 	.dword	_ZN39_INTERNAL_eff1df9b_4_k_cu_276144fa_56204cuda3std3__45__cpo3endE
	.align		8
        /*0010*/ 	.dword	_ZN39_INTERNAL_eff1df9b_4_k_cu_276144fa_56204cuda3std3__45__cpo6cbeginE
	.align		8
        /*0018*/ 	.dword	_ZN39_INTERNAL_eff1df9b_4_k_cu_276144fa_56204cuda3std3__45__cpo4cendE
	.align		8
        /*0020*/ 	.dword	_ZN39_INTERNAL_eff1df9b_4_k_cu_276144fa_56204cuda3std3__441_GLOBAL__N__eff1df9b_4_k_cu_276144fa_56206ignoreE
	.align		8
        /*0028*/ 	.dword	_ZN39_INTERNAL_eff1df9b_4_k_cu_276144fa_56204cuda3std3__419piecewise_constructE
	.align		8
        /*0030*/ 	.dword	_ZN39_INTERNAL_eff1df9b_4_k_cu_276144fa_56204cuda3std3__48in_placeE
	.align		8
        /*0038*/ 	.dword	_ZN39_INTERNAL_eff1df9b_4_k_cu_276144fa_56204cuda3std6ranges3__45__cpo4swapE
	.align		8
        /*0040*/ 	.dword	_ZN39_INTERNAL_eff1df9b_4_k_cu_276144fa_56204cuda3std6ranges3__45__cpo9iter_moveE
	.align		8
        /*0048*/ 	.dword	_ZN39_INTERNAL_eff1df9b_4_k_cu_276144fa_56204cute7productE
	.align		8
        /*0050*/ 	.dword	_ZN39_INTERNAL_eff1df9b_4_k_cu_276144fa_56204cute1_E


//--------------------- .text._ZN7cutlass13device_kernelINS_4gemm6kernel13GemmUniversalIN4cute5tupleIJiiiiEEENS1_10collective13CollectiveMmaINS1_37MainloopSm90TmaGmmaWarpSpecializedFP8ILi5ENS5_IJNS4_1CILi2EEESB_NSA_ILi1EEEEEENS1_35KernelTmaWarpSpecializedCooperativeEEENS5_IJNSA_ILi128EEENSA_ILi64EEESH_EEENS_12float_e5m2_tENS5_IJlSC_lEEESJ_SK_NS4_8TiledMMAINS4_8MMA_AtomIJNS4_4SM904GMMA30MMA_64x64x32_F32E5M2E5M2_SS_TNILNSO_7ScaleInE1ELSQ_1EEEEEENS4_6LayoutINS5_IJSB_SC_SC_EEENS5_IJSC_NSA_ILi0EEESV_EEEEENS5_IJNS4_10UnderscoreESY_SY_EEEEENS4_23SM90_TMA_LOAD_MULTICASTENS4_14ComposedLayoutINS4_7SwizzleILi2ELi4ELi3EEENS4_18smem_ptr_flag_bitsILi8EEENST_INS5_IJNSA_ILi8EEESH_EEENS5_IJSH_SC_EEEEEEEvNS4_8identityES11_S1B_vS1C_EENS_8epilogue10collective6detail29Sm90TmaWarpSpecializedAdapterINS1F_15DefaultEpilogueISJ_SK_SK_NS1E_6thread17LinearCombinationISJ_Li1EffLNS1J_9ScaleType4KindE0ELNS_15FloatRoundStyleE2ESJ_EENS1_15EpilogueDefaultEEEEEvvEEEEvNT_6ParamsE --------------------------
	.section	.text._ZN7cutlass13device_kernelINS_4gemm6kernel13GemmUniversalIN4cute5tupleIJiiiiEEENS1_10collective13CollectiveMmaINS1_37MainloopSm90TmaGmmaWarpSpecializedFP8ILi5ENS5_IJNS4_1CILi2EEESB_NSA_ILi1EEEEEENS1_35KernelTmaWarpSpecializedCooperativeEEENS5_IJNSA_ILi128EEENSA_ILi64EEESH_EEENS_12float_e5m2_tENS5_IJlSC_lEEESJ_SK_NS4_8TiledMMAINS4_8MMA_AtomIJNS4_4SM904GMMA30MMA_64x64x32_F32E5M2E5M2_SS_TNILNSO_7ScaleInE1ELSQ_1EEEEEENS4_6LayoutINS5_IJSB_SC_SC_EEENS5_IJSC_NSA_ILi0EEESV_EEEEENS5_IJNS4_10UnderscoreESY_SY_EEEEENS4_23SM90_TMA_LOAD_MULTICASTENS4_14ComposedLayoutINS4_7SwizzleILi2ELi4ELi3EEENS4_18smem_ptr_flag_bitsILi8EEENST_INS5_IJNSA_ILi8EEESH_EEENS5_IJSH_SC_EEEEEEEvNS4_8identityES11_S1B_vS1C_EENS_8epilogue10collective6detail29Sm90TmaWarpSpecializedAdapterINS1F_15DefaultEpilogueISJ_SK_SK_NS1E_6thread17LinearCombinationISJ_Li1EffLNS1J_9ScaleType4KindE0ELNS_15FloatRoundStyleE2ESJ_EENS1_15EpilogueDefaultEEEEEvvEEEEvNT_6ParamsE,"ax",@progbits
	.align	128
.text._ZN7cutlass13device_kernelINS_4gemm6kernel13GemmUniversalIN4cute5tupleIJiiiiEEENS1_10collective13CollectiveMmaINS1_37MainloopSm90TmaGmmaWarpSpecializedFP8ILi5ENS5_IJNS4_1CILi2EEESB_NSA_ILi1EEEEEENS1_35KernelTmaWarpSpecializedCooperativeEEENS5_IJNSA_ILi128EEENSA_ILi64EEESH_EEENS_12float_e5m2_tENS5_IJlSC_lEEESJ_SK_NS4_8TiledMMAINS4_8MMA_AtomIJNS4_4SM904GMMA30MMA_64x64x32_F32E5M2E5M2_SS_TNILNSO_7ScaleInE1ELSQ_1EEEEEENS4_6LayoutINS5_IJSB_SC_SC_EEENS5_IJSC_NSA_ILi0EEESV_EEEEENS5_IJNS4_10UnderscoreESY_SY_EEEEENS4_23SM90_TMA_LOAD_MULTICASTENS4_14ComposedLayoutINS4_7SwizzleILi2ELi4ELi3EEENS4_18smem_ptr_flag_bitsILi8EEENST_INS5_IJNSA_ILi8EEESH_EEENS5_IJSH_SC_EEEEEEEvNS4_8identityES11_S1B_vS1C_EENS_8epilogue10collective6detail29Sm90TmaWarpSpecializedAdapterINS1F_15DefaultEpilogueISJ_SK_SK_NS1E_6thread17LinearCombinationISJ_Li1EffLNS1J_9ScaleType4KindE0ELNS_15FloatRoundStyleE2ESJ_EENS1_15EpilogueDefaultEEEEEvvEEEEvNT_6ParamsE:
        .type           _ZN7cutlass13device_kernelINS_4gemm6kernel13GemmUniversalIN4cute5tupleIJiiiiEEENS1_10collective13CollectiveMmaINS1_37MainloopSm90TmaGmmaWarpSpecializedFP8ILi5ENS5_IJNS4_1CILi2EEESB_NSA_ILi1EEEEEENS1_35KernelTmaWarpSpecializedCooperativeEEENS5_IJNSA_ILi128EEENSA_ILi64EEESH_EEENS_12float_e5m2_tENS5_IJlSC_lEEESJ_SK_NS4_8TiledMMAINS4_8MMA_AtomIJNS4_4SM904GMMA30MMA_64x64x32_F32E5M2E5M2_SS_TNILNSO_7ScaleInE1ELSQ_1EEEEEENS4_6LayoutINS5_IJSB_SC_SC_EEENS5_IJSC_NSA_ILi0EEESV_EEEEENS5_IJNS4_10UnderscoreESY_SY_EEEEENS4_23SM90_TMA_LOAD_MULTICASTENS4_14ComposedLayoutINS4_7SwizzleILi2ELi4ELi3EEENS4_18smem_ptr_flag_bitsILi8EEENST_INS5_IJNSA_ILi8EEESH_EEENS5_IJSH_SC_EEEEEEEvNS4_8identityES11_S1B_vS1C_EENS_8epilogue10collective6detail29Sm90TmaWarpSpecializedAdapterINS1F_15DefaultEpilogueISJ_SK_SK_NS1E_6thread17LinearCombinationISJ_Li1EffLNS1J_9ScaleType4KindE0ELNS_15FloatRoundStyleE2ESJ_EENS1_15EpilogueDefaultEEEEEvvEEEEvNT_6ParamsE,@function
        .size           _ZN7cutlass13device_kernelINS_4gemm6kernel13GemmUniversalIN4cute5tupleIJiiiiEEENS1_10collective13CollectiveMmaINS1_37MainloopSm90TmaGmmaWarpSpecializedFP8ILi5ENS5_IJNS4_1CILi2EEESB_NSA_ILi1EEEEEENS1_35KernelTmaWarpSpecializedCooperativeEEENS5_IJNSA_ILi128EEENSA_ILi64EEESH_EEENS_12float_e5m2_tENS5_IJlSC_lEEESJ_SK_NS4_8TiledMMAINS4_8MMA_AtomIJNS4_4SM904GMMA30MMA_64x64x32_F32E5M2E5M2_SS_TNILNSO_7ScaleInE1ELSQ_1EEEEEENS4_6LayoutINS5_IJSB_SC_SC_EEENS5_IJSC_NSA_ILi0EEESV_EEEEENS5_IJNS4_10UnderscoreESY_SY_EEEEENS4_23SM90_TMA_LOAD_MULTICASTENS4_14ComposedLayoutINS4_7SwizzleILi2ELi4ELi3EEENS4_18smem_ptr_flag_bitsILi8EEENST_INS5_IJNSA_ILi8EEESH_EEENS5_IJSH_SC_EEEEEEEvNS4_8identityES11_S1B_vS1C_EENS_8epilogue10collective6detail29Sm90TmaWarpSpecializedAdapterINS1F_15DefaultEpilogueISJ_SK_SK_NS1E_6thread17LinearCombinationISJ_Li1EffLNS1J_9ScaleType4KindE0ELNS_15FloatRoundStyleE2ESJ_EENS1_15EpilogueDefaultEEEEEvvEEEEvNT_6ParamsE,(.L_x_144 - _ZN7cutlass13device_kernelINS_4gemm6kernel13GemmUniversalIN4cute5tupleIJiiiiEEENS1_10collective13CollectiveMmaINS1_37MainloopSm90TmaGmmaWarpSpecializedFP8ILi5ENS5_IJNS4_1CILi2EEESB_NSA_ILi1EEEEEENS1_35KernelTmaWarpSpecializedCooperativeEEENS5_IJNSA_ILi128EEENSA_ILi64EEESH_EEENS_12float_e5m2_tENS5_IJlSC_lEEESJ_SK_NS4_8TiledMMAINS4_8MMA_AtomIJNS4_4SM904GMMA30MMA_64x64x32_F32E5M2E5M2_SS_TNILNSO_7ScaleInE1ELSQ_1EEEEEENS4_6LayoutINS5_IJSB_SC_SC_EEENS5_IJSC_NSA_ILi0EEESV_EEEEENS5_IJNS4_10UnderscoreESY_SY_EEEEENS4_23SM90_TMA_LOAD_MULTICASTENS4_14ComposedLayoutINS4_7SwizzleILi2ELi4ELi3EEENS4_18smem_ptr_flag_bitsILi8EEENST_INS5_IJNSA_ILi8EEESH_EEENS5_IJSH_SC_EEEEEEEvNS4_8identityES11_S1B_vS1C_EENS_8epilogue10collective6detail29Sm90TmaWarpSpecializedAdapterINS1F_15DefaultEpilogueISJ_SK_SK_NS1E_6thread17LinearCombinationISJ_Li1EffLNS1J_9ScaleType4KindE0ELNS_15FloatRoundStyleE2ESJ_EENS1_15EpilogueDefaultEEEEEvvEEEEvNT_6ParamsE)
        .other          _ZN7cutlass13device_kernelINS_4gemm6kernel13GemmUniversalIN4cute5tupleIJiiiiEEENS1_10collective13CollectiveMmaINS1_37MainloopSm90TmaGmmaWarpSpecializedFP8ILi5ENS5_IJNS4_1CILi2EEESB_NSA_ILi1EEEEEENS1_35KernelTmaWarpSpecializedCooperativeEEENS5_IJNSA_ILi128EEENSA_ILi64EEESH_EEENS_12float_e5m2_tENS5_IJlSC_lEEESJ_SK_NS4_8TiledMMAINS4_8MMA_AtomIJNS4_4SM904GMMA30MMA_64x64x32_F32E5M2E5M2_SS_TNILNSO_7ScaleInE1ELSQ_1EEEEEENS4_6LayoutINS5_IJSB_SC_SC_EEENS5_IJSC_NSA_ILi0EEESV_EEEEENS5_IJNS4_10UnderscoreESY_SY_EEEEENS4_23SM90_TMA_LOAD_MULTICASTENS4_14ComposedLayoutINS4_7SwizzleILi2ELi4ELi3EEENS4_18smem_ptr_flag_bitsILi8EEENST_INS5_IJNSA_ILi8EEESH_EEENS5_IJSH_SC_EEEEEEEvNS4_8identityES11_S1B_vS1C_EENS_8epilogue10collective6detail29Sm90TmaWarpSpecializedAdapterINS1F_15DefaultEpilogueISJ_SK_SK_NS1E_6thread17LinearCombinationISJ_Li1EffLNS1J_9ScaleType4KindE0ELNS_15FloatRoundStyleE2ESJ_EENS1_15EpilogueDefaultEEEEEvvEEEEvNT_6ParamsE,@"STO_CUDA_ENTRY STV_DEFAULT"
_ZN7cutlass13device_kernelINS_4gemm6kernel13GemmUniversalIN4cute5tupleIJiiiiEEENS1_10collective13CollectiveMmaINS1_37MainloopSm90TmaGmmaWarpSpecializedFP8ILi5ENS5_IJNS4_1CILi2EEESB_NSA_ILi1EEEEEENS1_35KernelTmaWarpSpecializedCooperativeEEENS5_IJNSA_ILi128EEENSA_ILi64EEESH_EEENS_12float_e5m2_tENS5_IJlSC_lEEESJ_SK_NS4_8TiledMMAINS4_8MMA_AtomIJNS4_4SM904GMMA30MMA_64x64x32_F32E5M2E5M2_SS_TNILNSO_7ScaleInE1ELSQ_1EEEEEENS4_6LayoutINS5_IJSB_SC_SC_EEENS5_IJSC_NSA_ILi0EEESV_EEEEENS5_IJNS4_10UnderscoreESY_SY_EEEEENS4_23SM90_TMA_LOAD_MULTICASTENS4_14ComposedLayoutINS4_7SwizzleILi2ELi4ELi3EEENS4_18smem_ptr_flag_bitsILi8EEENST_INS5_IJNSA_ILi8EEESH_EEENS5_IJSH_SC_EEEEEEEvNS4_8identityES11_S1B_vS1C_EENS_8epilogue10collective6detail29Sm90TmaWarpSpecializedAdapterINS1F_15DefaultEpilogueISJ_SK_SK_NS1E_6thread17LinearCombinationISJ_Li1EffLNS1J_9ScaleType4KindE0ELNS_15FloatRoundStyleE2ESJ_EENS1_15EpilogueDefaultEEEEEvvEEEEvNT_6ParamsE:
[----:B------:R-:W-:Y:S01]  /*0000*/  LDC R1, c[0x0][0x28] ;  /* 0x00000a00ff017b82 */ /* 0x000fe20000000800 */
[----:B------:R-:W0:Y:S01]  /*0010*/  S2R R0, SR_TID.X ;  /* 0x0000000000007919 */ /* 0x000e220000002100 */
[----:B------:R-:W-:Y:S01]  /*0020*/  ELECT P0, URZ, PT ;  /* 0x00000000003f782f */ /* 0x000fe20003800000 */
[----:B------:R-:W-:Y:S01]  /*0030*/  BSSY B0, `(.L_x_0) ;  /* 0x000000f000007945 */ /* 0x000fe20003800000 */
[--C-:B0-----:R-:W-:Y:S02]  /*0040*/  SHF.R.U32.HI R2, RZ, 0x5, R0.reuse ;  /* 0x00000005ff027819 */ /* 0x101fe40000011600 */
[----:B------:R-:W-:-:S03]  /*0050*/  SHF.R.U32.HI R3, RZ, 0x7, R0 ;  /* 0x00000007ff037819 */ /* 0x000fc60000011600 */
[----:B------:R-:W0:Y:S04]  /*0060*/  SHFL.IDX PT, R7, R2, RZ, 0x1f ;  /* 0x00001fff02077589 */ /* 0x000e2800000e0000 */
[----:B------:R1:W2:Y:S01]  /*0070*/  SHFL.IDX PT, R4, R3, RZ, 0x1f ;  /* 0x00001fff03047589 */ /* 0x0002a200000e0000 */
[----:B0-----:R-:W-:-:S13]  /*0080*/  ISETP.NE.OR P0, PT, R7, RZ, !P0 ;  /* 0x000000ff0700720c */ /* 0x001fda0004705670 */
[----:B-12---:R-:W-:Y:S05]  /*0090*/  @P0 BRA `(.L_x_1) ;  /* 0x0000000000200947 */ /* 0x006fea0003800000 */
[----:B------:R-:W-:Y:S02]  /*00a0*/  ULDC.64 UR4, c[0x0][0x198] ;  /* 0x0000660000047ab9 */ /* 0x000fe40000000a00 */
[----:B------:R-:W-:Y:S02]  /*00b0*/  UIADD3 UR6, UP0, UR4, 0xf0, URZ ;  /* 0x000000f004067890 */ /* 0x000fe4000ff1e03f */
[----:B------:R-:W-:Y:S02]  /*00c0*/  UIADD3 UR4, UP1, UR4, 0x1f0, URZ ;  /* 0x000001f004047890 */ /* 0x000fe4000ff3e03f */
[----:B------:R-:W-:Y:S02]  /*00d0*/  UIADD3.X UR7, URZ, UR5, URZ, UP0, !UPT ;  /* 0x000000053f077290 */ /* 0x000fe400087fe43f */
[----:B------:R-:W-:-:S07]  /*00e0*/  UIADD3.X UR5, URZ, UR5, URZ, UP1, !UPT ;  /* 0x000000053f057290 */ /* 0x000fce0008ffe43f */
[----:B------:R0:W-:Y:S02]  /*00f0*/  UTMACCTL.PF [UR6] ;  /* 0x00000000060079b9 */ /* 0x0001e40008040000 */
[----:B------:R0:W-:Y:S02]  /*0100*/  UTMACCTL.PF [UR4] ;  /* 0x00000000040079b9 */ /* 0x0001e40008040000 */
[----:B0-----:R-:W-:Y:S01]  /*0110*/  NOP ;  /* 0x0000000000007918 */ /* 0x001fe20000000000 */
.L_x_1:
[----:B------:R-:W-:Y:S05]  /*0120*/  BSYNC B0 ;  /* 0x0000000000007941 */ /* 0x000fea0003800000 */
.L_x_0:
[----:B------:R-:W0:Y:S02]  /*0130*/  SHFL.IDX PT, R3, R2, RZ, 0x1f ;  /* 0x00001fff02037589 */ /* 0x000e2400000e0000 */
[----:B0-----:R-:W-:-:S13]  /*0140*/  ISETP.NE.AND P0, PT, R3, RZ, PT ;  /* 0x000000ff0300720c */ /* 0x001fda0003f05270 */
[----:B------:R-:W-:Y:S05]  /*0150*/  @P0 BRA `(.L_x_2) ;  /* 0x0000000000600947 */ /* 0x000fea0003800000 */
[----:B------:R-:W0:Y:S01]  /*0160*/  S2UR UR8, SR_CgaCtaId ;  /* 0x00000000000879c3 */ /* 0x000e220000008800 */
[----:B------:R-:W-:Y:S01]  /*0170*/  UMOV UR4, 0x400 ;  /* 0x0000040000047882 */ /* 0x000fe20000000000 */
[----:B------:R-:W-:Y:S01]  /*0180*/  UMOV UR5, 0x1 ;  /* 0x0000000100057882 */ /* 0x000fe20000000000 */
[----:B------:R-:W-:Y:S01]  /*0190*/  UMOV UR6, 0x6 ;  /* 0x0000000600067882 */ /* 0x000fe20000000000 */
[----:B------:R-:W-:Y:S01]  /*01a0*/  ELECT P0, URZ, PT ;  /* 0x00000000003f782f */ /* 0x000fe20003800000 */
[----:B------:R-:W-:-:S04]  /*01b0*/  UIADD3 UR6, -UR6, 0x100000, URZ ;  /* 0x0010000006067890 */ /* 0x000fc8000fffe13f */
[----:B------:R-:W-:Y:S02]  /*01c0*/  USHF.L.U32 UR7, UR6, 0xb, URZ ;  /* 0x0000000b06077899 */ /* 0x000fe4000800063f */
[----:B------:R-:W-:Y:S02]  /*01d0*/  USHF.L.U32 UR6, UR6, 0x1, URZ ;  /* 0x0000000106067899 */ /* 0x000fe4000800063f */
[----:B0-----:R-:W-:Y:S02]  /*01e0*/  ULEA UR8, UR8, UR4, 0x18 ;  /* 0x0000000408087291 */ /* 0x001fe4000f8ec03f */
[----:B------:R-:W-:-:S04]  /*01f0*/  UIADD3 UR4, -UR5, 0x100000, URZ ;  /* 0x0010000005047890 */ /* 0x000fc8000fffe13f */
[----:B------:R-:W-:Y:S02]  /*0200*/  USHF.L.U32 UR5, UR4, 0xb, URZ ;  /* 0x0000000b04057899 */ /* 0x000fe4000800063f */
[----:B------:R-:W-:Y:S01]  /*0210*/  USHF.L.U32 UR4, UR4, 0x1, URZ ;  /* 0x0000000104047899 */ /* 0x000fe2000800063f */
[----:B------:R-:W0:Y:S11]  /*0220*/  FENCE.VIEW.ASYNC.S ;  /* 0x00000000000073c6 */ /* 0x000e360000000000 */
[----:B0-----:R0:W1:Y:S01]  /*0230*/  SYNCS.EXCH.64 URZ, [UR8], UR4 ;  /* 0x00000004083f75b2 */ /* 0x0010620008000100 */
[----:B------:R0:W2:Y:S01]  /*0240*/  SYNCS.EXCH.64 URZ, [UR8+0x28], UR6 ;  /* 0x00002806083f75b2 */ /* 0x0000a20008000100 */
[----:B------:R0:W3:Y:S01]  /*0250*/  SYNCS.EXCH.64 URZ, [UR8+0x8], UR4 ;  /* 0x00000804083f75b2 */ /* 0x0000e20008000100 */
[----:B------:R0:W4:Y:S01]  /*0260*/  SYNCS.EXCH.64 URZ, [UR8+0x30], UR6 ;  /* 0x00003006083f75b2 */ /* 0x0001220008000100 */
[----:B------:R0:W0:Y:S01]  /*0270*/  SYNCS.EXCH.64 URZ, [UR8+0x10], UR4 ;  /* 0x00001004083f75b2 */ /* 0x0000220008000100 */
[----:B------:R0:W0:Y:S01]  /*0280*/  SYNCS.EXCH.64 URZ, [UR8+0x38], UR6 ;  /* 0x00003806083f75b2 */ /* 0x0000220008000100 */
[----:B------:R0:W0:Y:S01]  /*0290*/  SYNCS.EXCH.64 URZ, [UR8+0x18], UR4 ;  /* 0x00001804083f75b2 */ /* 0x0000220008000100 */
[----:B------:R0:W0:Y:S01]  /*02a0*/  SYNCS.EXCH.64 URZ, [UR8+0x40], UR6 ;  /* 0x00004006083f75b2 */ /* 0x0000220008000100 */
[----:B------:R0:W0:Y:S01]  /*02b0*/  SYNCS.EXCH.64 URZ, [UR8+0x20], UR4 ;  /* 0x00002004083f75b2 */ /* 0x0000220008000100 */
[----:B------:R0:W0:Y:S01]  /*02c0*/  SYNCS.EXCH.64 URZ, [UR8+0x48], UR6 ;  /* 0x00004806083f75b2 */ /* 0x0000220008000100 */
[----:B------:R-:W-:Y:S01]  /*02d0*/  NOP ;  /* 0x0000000000007918 */ /* 0x000fe20000000000 */
.L_x_2:
[----:B------:R-:W-:Y:S01]  /*02e0*/  SHF.R.S32.HI R5, RZ, 0x1f, R0 ;  /* 0x0000001fff057819 */ /* 0x000fe20000011400 */
[----:B------:R-:W5:Y:S01]  /*02f0*/  SHFL.IDX PT, R2, R2, RZ, 0x1f ;  /* 0x00001fff02027589 */ /* 0x000f6200000e0000 */
[----:B0-----:R-:W0:Y:S01]  /*0300*/  S2UR UR8, SR_CTAID.X ;  /* 0x00000000000879c3 */ /* 0x001e220000002500 */
[----:B------:R-:W-:Y:S02]  /*0310*/  ELECT P0, URZ, PT ;  /* 0x00000000003f782f */ /* 0x000fe40003800000 */
[----:B------:R-:W-:Y:S01]  /*0320*/  LEA.HI R5, R5, R0, RZ, 0x7 ;  /* 0x0000000005057211 */ /* 0x000fe200078f38ff */
[----:B------:R-:W1:Y:S01]  /*0330*/  S2R R8, SR_CTAID.Y ;  /* 0x0000000000087919 */ /* 0x000e620000002600 */
[----:B------:R-:W-:Y:S01]  /*0340*/  ULDC UR4, c[0x0][0x150] ;  /* 0x0000540000047ab9 */ /* 0x000fe20000000800 */
[----:B------:R-:W-:Y:S01]  /*0350*/  VIADD R16, R4, 0xffffffff ;  /* 0xffffffff04107836 */ /* 0x000fe20000000000 */
[----:B------:R-:W-:Y:S01]  /*0360*/  LOP3.LUT R5, R5, 0xffffff80, RZ, 0xc0, !PT ;  /* 0xffffff8005057812 */ /* 0x000fe200078ec0ff */
[----:B------:R-:W-:Y:S01]  /*0370*/  NOP ;  /* 0x0000000000007918 */ /* 0x000fe20000000000 */
[----:B------:R-:W2:Y:S01]  /*0380*/  LDC R12, c[0x0][0x144] ;  /* 0x00005100ff0c7b82 */ /* 0x000ea20000000800 */
[----:B------:R-:W-:Y:S01]  /*0390*/  NOP ;  /* 0x0000000000007918 */ /* 0x000fe20000000000 */
[----:B------:R-:W-:Y:S01]  /*03a0*/  ISETP.GE.U32.AND P6, PT, R16, 0x2, PT ;  /* 0x000000021000780c */ /* 0x000fe20003fc6070 */
[----:B------:R-:W-:Y:S01]  /*03b0*/  IMAD.IADD R5, R0, 0x1, -R5 ;  /* 0x0000000100057824 */ /* 0x000fe200078e0a05 */
[----:B------:R-:W-:-:S04]  /*03c0*/  ISETP.NE.AND P3, PT, R4, RZ, PT ;  /* 0x000000ff0400720c */ /* 0x000fc80003f65270 */
[----:B------:R-:W-:Y:S01]  /*03d0*/  SHF.R.S32.HI R6, RZ, 0x1f, R5 ;  /* 0x0000001fff067819 */ /* 0x000fe20000011405 */
[----:B------:R-:W3:Y:S03]  /*03e0*/  LDC R14, c[0x0][0x140] ;  /* 0x00005000ff0e7b82 */ /* 0x000ee60000000800 */
[----:B------:R-:W-:Y:S02]  /*03f0*/  LEA.HI R6, R6, R5, RZ, 0x3 ;  /* 0x0000000506067211 */ /* 0x000fe400078f18ff */
[----:B-----5:R-:W-:Y:S02]  /*0400*/  ISETP.NE.OR P0, PT, R2, RZ, !P0 ;  /* 0x000000ff0200720c */ /* 0x020fe40004705670 */
[--C-:B------:R-:W-:Y:S02]  /*0410*/  SHF.R.S32.HI R2, RZ, 0x3, R6.reuse ;  /* 0x00000003ff027819 */ /* 0x100fe40000011406 */
[----:B------:R-:W-:-:S02]  /*0420*/  SHF.R.S32.HI R11, RZ, 0x1f, R6 ;  /* 0x0000001fff0b7819 */ /* 0x000fc40000011406 */
[----:B------:R-:W-:Y:S02]  /*0430*/  SHF.R.S32.HI R6, RZ, 0x1f, R3 ;  /* 0x0000001fff067819 */ /* 0x000fe40000011403 */
[----:B0-----:R-:W-:Y:S02]  /*0440*/  I2FP.F32.U32 R10, UR8 ;  /* 0x00000008000a7c45 */ /* 0x001fe40008201000 */
[----:B------:R-:W-:Y:S02]  /*0450*/  LEA.HI R11, R11, R2, RZ, 0x2 ;  /* 0x000000020b0b7211 */ /* 0x000fe400078f10ff */
[----:B------:R-:W-:Y:S01]  /*0460*/  LEA.HI R6, R6, R3, RZ, 0x2 ;  /* 0x0000000306067211 */ /* 0x000fe200078f10ff */
[----:B------:R-:W-:Y:S01]  /*0470*/  FMUL R10, R10, UR4 ;  /* 0x000000040a0a7c20 */ /* 0x000fe20008400000 */
[----:B------:R-:W-:Y:S01]  /*0480*/  LOP3.LUT R11, R11, 0xfffffffc, RZ, 0xc0, !PT ;  /* 0xfffffffc0b0b7812 */ /* 0x000fe200078ec0ff */
[----:B------:R-:W-:Y:S01]  /*0490*/  VOTEU.ALL UP0, P0 ;  /* 0x00000000003f7886 */ /* 0x000fe20000000000 */
[----:B------:R-:W-:Y:S01]  /*04a0*/  LOP3.LUT R6, R6, 0x3ffffffc, RZ, 0xc0, !PT ;  /* 0x3ffffffc06067812 */ /* 0x000fe200078ec0ff */
[----:B------:R-:W-:Y:S01]  /*04b0*/  ULDC UR4, c[0x0][0x154] ;  /* 0x0000550000047ab9 */ /* 0x000fe20000000800 */
[----:B-1----:R-:W-:Y:S01]  /*04c0*/  I2FP.F32.U32 R13, R8 ;  /* 0x00000008000d7245 */ /* 0x002fe20000201000 */
[----:B------:R-:W0:Y:S01]  /*04d0*/  F2I.U32.TRUNC.NTZ R10, R10 ;  /* 0x0000000a000a7305 */ /* 0x000e22000020f000 */
[----:B------:R-:W-:Y:S01]  /*04e0*/  IMAD.IADD R11, R2, 0x1, -R11 ;  /* 0x00000001020b7824 */ /* 0x000fe200078e0a0b */
[----:B------:R-:W1:Y:S01]  /*04f0*/  @!UP0 S2UR UR7, SR_CgaCtaId ;  /* 0x00000000000789c3 */ /* 0x000e620000008800 */
[----:B------:R-:W-:-:S02]  /*0500*/  IMAD.IADD R6, R3, 0x1, -R6 ;  /* 0x0000000103067824 */ /* 0x000fc400078e0a06 */
[----:B------:R-:W-:Y:S01]  /*0510*/  FMUL R13, R13, UR4 ;  /* 0x000000040d0d7c20 */ /* 0x000fe20008400000 */
[----:B------:R-:W-:Y:S01]  /*0520*/  UMOV UR4, 0x20 ;  /* 0x0000002000047882 */ /* 0x000fe20000000000 */
[----:B------:R-:W-:Y:S01]  /*0530*/  @!UP0 UMOV UR6, 0x400 ;  /* 0x0000040000068882 */ /* 0x000fe20000000000 */
[----:B------:R-:W-:Y:S01]  /*0540*/  IMAD R6, R6, 0x4, R11 ;  /* 0x0000000406067824 */ /* 0x000fe200078e020b */
[----:B------:R-:W-:-:S04]  /*0550*/  @!UP0 UIADD3 UR4, -UR4, 0x100000, URZ ;  /* 0x0010000004048890 */ /* 0x000fc8000fffe13f */
[----:B------:R-:W-:Y:S02]  /*0560*/  @!UP0 USHF.L.U32 UR5, UR4, 0xb, URZ ;  /* 0x0000000b04058899 */ /* 0x000fe4000800063f */
[----:B------:R-:W-:Y:S01]  /*0570*/  @!UP0 USHF.L.U32 UR4, UR4, 0x1, URZ ;  /* 0x0000000104048899 */ /* 0x000fe2000800063f */
[----:B---3--:R-:W-:Y:S01]  /*0580*/  ISETP.EQ.U32.AND P2, PT, R14, 0x1, PT ;  /* 0x000000010e00780c */ /* 0x008fe20003f42070 */
[----:B------:R-:W3:Y:S01]  /*0590*/  LDC R11, c[0x0][0x148] ;  /* 0x00005200ff0b7b82 */ /* 0x000ee20000000800 */
[----:B------:R-:W5:Y:S01]  /*05a0*/  F2I.U32.TRUNC.NTZ R13, R13 ;  /* 0x0000000d000d7305 */ /* 0x000f62000020f000 */
[----:B------:R-:W-:Y:S01]  /*05b0*/  LEA.HI R2, R6, R6, RZ, 0x1 ;  /* 0x0000000606027211 */ /* 0x000fe200078f08ff */
[----:B------:R-:W-:Y:S01]  /*05c0*/  VOTEU.ALL UP1, P0 ;  /* 0x00000000003f7886 */ /* 0x000fe20000020000 */
[----:B0-----:R-:W-:Y:S02]  /*05d0*/  IMAD.MOV R15, RZ, RZ, -R10 ;  /* 0x000000ffff0f7224 */ /* 0x001fe400078e0a0a */
[----:B------:R-:W-:-:S02]  /*05e0*/  LOP3.LUT R3, R2, 0xfffffffe, RZ, 0xc0, !PT ;  /* 0xfffffffe02037812 */ /* 0x000fc400078ec0ff */
[----:B------:R-:W-:Y:S01]  /*05f0*/  SHF.R.S32.HI R2, RZ, 0x1f, R7 ;  /* 0x0000001fff027819 */ /* 0x000fe20000011407 */
[----:B--2---:R-:W-:Y:S02]  /*0600*/  IMAD R10, R12, R15, UR8 ;  /* 0x000000080c0a7e24 */ /* 0x004fe4000f8e020f */
[----:B------:R-:W-:Y:S01]  /*0610*/  IMAD.IADD R3, R6, 0x1, -R3 ;  /* 0x0000000106037824 */ /* 0x000fe200078e0a03 */
[----:B------:R-:W-:-:S04]  /*0620*/  LEA.HI R2, R2, R7, RZ, 0x2 ;  /* 0x0000000702027211 */ /* 0x000fc800078f10ff */
[----:B------:R-:W-:Y:S01]  /*0630*/  ISETP.NE.AND P4, PT, R3, R10, PT ;  /* 0x0000000a0300720c */ /* 0x000fe20003f85270 */
[----:B------:R-:W-:Y:S01]  /*0640*/  IMAD.SHL.U32 R3, R6, 0x4, RZ ;  /* 0x0000000406037824 */ /* 0x000fe200078e00ff */
[----:B------:R-:W-:Y:S01]  /*0650*/  LOP3.LUT R2, R2, 0xfffffffc, RZ, 0xc0, !PT ;  /* 0xfffffffc02027812 */ /* 0x000fe200078ec0ff */
[----:B-----5:R-:W-:Y:S01]  /*0660*/  IMAD.MOV R20, RZ, RZ, -R13 ;  /* 0x000000ffff147224 */ /* 0x020fe200078e0a0d */
[----:B-1----:R-:W-:Y:S02]  /*0670*/  @!UP0 ULEA UR6, UR7, UR6, 0x18 ;  /* 0x0000000607068291 */ /* 0x002fe4000f8ec03f */
[----:B------:R-:W-:Y:S01]  /*0680*/  LOP3.LUT R3, R6, 0xc, R3, 0x78, !PT ;  /* 0x0000000c06037812 */ /* 0x000fe200078e7803 */
[----:B------:R-:W-:Y:S01]  /*0690*/  IMAD.IADD R7, R7, 0x1, -R2 ;  /* 0x0000000107077824 */ /* 0x000fe200078e0a02 */
[----:B------:R-:W-:Y:S01]  /*06a0*/  VOTEU.ALL UP0, P0 ;  /* 0x00000000003f7886 */ /* 0x000fe20000000000 */
[----:B---3--:R-:W-:Y:S01]  /*06b0*/  IMAD R13, R11, R20, R8 ;  /* 0x000000140b0d7224 */ /* 0x008fe200078e0208 */
[----:B------:R-:W-:Y:S01]  /*06c0*/  LOP3.LUT P0, RZ, R5, 0x7, RZ, 0xc0, !PT ;  /* 0x0000000705ff7812 */ /* 0x000fe2000780c0ff */
[----:B------:R-:W-:Y:S01]  /*06d0*/  IMAD.MOV.U32 R6, RZ, RZ, 0x1 ;  /* 0x00000001ff067424 */ /* 0x000fe200078e00ff */
[----:B------:R-:W-:-:S02]  /*06e0*/  ISETP.NE.AND P1, PT, R7, 0x3, PT ;  /* 0x000000030700780c */ /* 0x000fc40003f25270 */
[----:B------:R-:W-:Y:S02]  /*06f0*/  @P4 LEA.HI R2, R3, R3, RZ, 0x1 ;  /* 0x0000000303024211 */ /* 0x000fe400078f08ff */
[----:B------:R-:W-:Y:S01]  /*0700*/  ISETP.EQ.OR P1, PT, R7, RZ, !P1 ;  /* 0x000000ff0700720c */ /* 0x000fe20004f22670 */
[----:B------:R-:W0:Y:S02]  /*0710*/  FENCE.VIEW.ASYNC.S ;  /* 0x00000000000073c6 */ /* 0x000e240000000000 */
[----:B0-----:R0:W1:Y:S01]  /*0720*/  @!UP0 SYNCS.EXCH.64 URZ, [UR6+0x60], UR4 ;  /* 0x00006004063f85b2 */ /* 0x0010620008000100 */
[----:B------:R-:W-:Y:S02]  /*0730*/  @P4 SHF.R.S32.HI R2, RZ, 0x1, R2 ;  /* 0x00000001ff024819 */ /* 0x000fe40000011402 */
[----:B------:R-:W-:Y:S02]  /*0740*/  ISETP.LT.U32.AND P0, PT, R3, 0x4, !P0 ;  /* 0x000000040300780c */ /* 0x000fe40004701070 */
[----:B------:R-:W-:-:S02]  /*0750*/  @P4 ISETP.NE.AND P5, PT, R2, R13, PT ;  /* 0x0000000d0200420c */ /* 0x000fc40003fa5270 */
[----:B------:R-:W-:Y:S02]  /*0760*/  ISETP.EQ.AND P1, PT, R4, RZ, P1 ;  /* 0x000000ff0400720c */ /* 0x000fe40000f22270 */
[----:B------:R-:W-:Y:S02]  /*0770*/  SEL R5, RZ, 0x1, !P0 ;  /* 0x00000001ff057807 */ /* 0x000fe40004000000 */
[----:B------:R-:W-:Y:S02]  /*0780*/  @P4 SEL R6, RZ, 0x1, P5 ;  /* 0x00000001ff064807 */ /* 0x000fe40002800000 */
[----:B------:R-:W-:Y:S02]  /*0790*/  SEL R2, RZ, 0x1, !P1 ;  /* 0x00000001ff027807 */ /* 0x000fe40004800000 */
[----:B------:R-:W-:Y:S01]  /*07a0*/  LOP3.LUT R6, R6, R5, RZ, 0xc0, !PT ;  /* 0x0000000506067212 */ /* 0x000fe200078ec0ff */
[----:B------:R0:W2:Y:S01]  /*07b0*/  @!UP1 SYNCS.EXCH.64 URZ, [UR6+0x68], UR4 ;  /* 0x00006804063f95b2 */ /* 0x0000a20008000100 */
[----:B------:R-:W-:Y:S01]  /*07c0*/  SEL R2, R2, 0x2, P6 ;  /* 0x0000000202027807 */ /* 0x000fe20003000000 */
[----:B------:R-:W-:Y:S01]  /*07d0*/  NOP ;  /* 0x0000000000007918 */ /* 0x000fe20000000000 */
[----:B------:R-:W-:Y:S05]  /*07e0*/  @!P2 BRA `(.L_x_3) ;  /* 0x000000000008a947 */ /* 0x000fea0003800000 */
[----:B-12-4-:R-:W-:Y:S01]  /*07f0*/  UCGABAR_ARV ;  /* 0x00000000000079c7 */ /* 0x016fe20008000000 */
[----:B------:R-:W-:Y:S05]  /*0800*/  BRA `(.L_x_4) ;  /* 0x0000000000047947 */ /* 0x000fea0003800000 */
.L_x_3:
[----:B-12-4-:R-:W-:Y:S01]  /*0810*/  NOP ;  /* 0x0000000000007918 */ /* 0x016fe20000000000 */
.L_x_4:
[----:B------:R-:W1:Y:S01]  /*0820*/  LDC R4, c[0x0][0x65c] ;  /* 0x00019700ff047b82 */ /* 0x000e620000000800 */
[----:B------:R-:W-:Y:S01]  /*0830*/  IMAD.MOV.U32 R5, RZ, RZ, RZ ;  /* 0x000000ffff057224 */ /* 0x000fe200078e00ff */
[----:B-1----:R-:W-:Y:S01]  /*0840*/  ISETP.NE.AND P4, PT, R4, 0x1, PT ;  /* 0x000000010400780c */ /* 0x002fe20003f85270 */
[----:B------:R-:W-:-:S12]  /*0850*/  IMAD.U32 R4, RZ, RZ, UR8 ;  /* 0x00000008ff047e24 */ /* 0x000fd8000f8e00ff */
[----:B------:R-:W1:Y:S01]  /*0860*/  @P4 LDC R15, c[0x0][0x10] ;  /* 0x00000400ff0f4b82 */ /* 0x000e620000000800 */
[----:B------:R-:W-:Y:S02]  /*0870*/  @P4 IMAD.MOV.U32 R9, RZ, RZ, RZ ;  /* 0x000000ffff094224 */ /* 0x000fe400078e00ff */
[----:B------:R-:W-:-:S05]  /*0880*/  @P4 IMAD.MOV.U32 R17, RZ, RZ, RZ ;  /* 0x000000ffff114224 */ /* 0x000fca00078e00ff */
[----:B------:R-:W2:Y:S01]  /*0890*/  @!P4 LDC R13, c[0x0][0xc] ;  /* 0x00000300ff0dcb82 */ /* 0x000ea20000000800 */
[----:B-1----:R-:W-:-:S04]  /*08a0*/  @P4 IMAD.WIDE.U32 R14, R15, UR8, R8 ;  /* 0x000000080f0e4c25 */ /* 0x002fc8000f8e0008 */
[----:B--2---:R-:W-:-:S04]  /*08b0*/  @!P4 IMAD.WIDE.U32 R12, R8, R13, R4 ;  /* 0x0000000d080cc225 */ /* 0x004fc800078e0004 */
[----:B------:R-:W-:Y:S02]  /*08c0*/  @P4 IMAD.MOV.U32 R4, RZ, RZ, R14 ;  /* 0x000000ffff044224 */ /* 0x000fe400078e000e */
[----:B------:R-:W-:Y:S02]  /*08d0*/  @P4 IMAD.IADD R5, R15, 0x1, R17 ;  /* 0x000000010f054824 */ /* 0x000fe400078e0211 */
[----:B------:R-:W-:Y:S02]  /*08e0*/  @!P4 IMAD.MOV.U32 R4, RZ, RZ, R12 ;  /* 0x000000ffff04c224 */ /* 0x000fe400078e000c */
[----:B------:R-:W-:Y:S01]  /*08f0*/  @!P4 IMAD.MOV.U32 R5, RZ, RZ, R13 ;  /* 0x000000ffff05c224 */ /* 0x000fe200078e000d */
[----:B------:R-:W-:Y:S06]  /*0900*/  @!P2 BRA `(.L_x_5) ;  /* 0x00000000000ca947 */ /* 0x000fec0003800000 */
[----:B------:R-:W-:Y:S01]  /*0910*/  UCGABAR_WAIT ;  /* 0x0000000000007dc7 */ /* 0x000fe20008000000 */
[----:B------:R-:W-:Y:S01]  /*0920*/  CCTL.IVALL ;  /* 0x00000000ff00798f */ /* 0x000fe20002000000 */
[----:B------:R-:W-:Y:S05]  /*0930*/  BRA `(.L_x_6) ;  /* 0x0000000000047947 */ /* 0x000fea0003800000 */
.L_x_5:
[----:B------:R-:W-:Y:S06]  /*0940*/  BAR.SYNC.DEFER_BLOCKING 0x0 ;  /* 0x0000000000007b1d */ /* 0x000fec0000010000 */
.L_x_6:
[----:B------:R-:W-:Y:S05]  /*0950*/  @!P3 BRA `(.L_x_7) ;  /* 0x0000004800f4b947 */ /* 0x000fea0003800000 */
[----:B------:R-:W-:-:S13]  /*0960*/  ISETP.GT.U32.AND P0, PT, R16, 0x1, PT ;  /* 0x000000011000780c */ /* 0x000fda0003f04070 */
[----:B0-----:R-:W-:Y:S05]  /*0970*/  @P0 EXIT ;  /* 0x000000000000094d */ /* 0x001fea0003800000 */
[----:B------:R-:W-:Y:S01]  /*0980*/  ULDC.64 UR4, c[0x0][0x650] ;  /* 0x0001940000047ab9 */ /* 0x000fe20000000a00 */
[----:B------:R-:W-:Y:S01]  /*0990*/  PRMT R14, RZ, 0x7610, R14 ;  /* 0x00007610ff0e7816 */ /* 0x000fe2000000000e */
[----:B------:R-:W-:Y:S01]  /*09a0*/  IMAD.MOV.U32 R71, RZ, RZ, -0x1 ;  /* 0xffffffffff477424 */ /* 0x000fe200078e00ff */
[----:B------:R-:W-:Y:S01]  /*09b0*/  ISETP.GE.U32.AND P0, PT, R4, UR4, PT ;  /* 0x0000000404007c0c */ /* 0x000fe2000bf06070 */
[----:B------:R-:W-:Y:S02]  /*09c0*/  IMAD.MOV.U32 R15, RZ, RZ, -0x1 ;  /* 0xffffffffff0f7424 */ /* 0x000fe400078e00ff */
[----:B------:R-:W-:Y:S01]  /*09d0*/  IMAD.MOV.U32 R73, RZ, RZ, -0x1 ;  /* 0xffffffffff497424 */ /* 0x000fe200078e00ff */
[----:B------:R-:W-:-:S13]  /*09e0*/  ISETP.GE.U32.AND.EX P0, PT, R5, UR5, PT, P0 ;  /* 0x0000000505007c0c */ /* 0x000fda000bf06100 */
[----:B------:R-:W-:Y:S05]  /*09f0*/  @P0 BRA `(.L_x_8) ;  /* 0x0000000400240947 */ /* 0x000fea0003800000 */
[----:B------:R-:W0:Y:S01]  /*0a00*/  LDC.64 R22, c[0x0][0x628] ;  /* 0x00018a00ff167b82 */ /* 0x000e220000000a00 */
[----:B------:R-:W-:Y:S02]  /*0a10*/  IMAD.MOV.U32 R12, RZ, RZ, R4 ;  /* 0x000000ffff0c7224 */ /* 0x000fe400078e0004 */
[----:B------:R-:W-:-:S05]  /*0a20*/  IMAD.MOV.U32 R13, RZ, RZ, R5 ;  /* 0x000000ffff0d7224 */ /* 0x000fca00078e0005 */
[----:B------:R-:W1:Y:S08]  /*0a30*/  LDC R18, c[0x0][0x630] ;  /* 0x00018c00ff127b82 */ /* 0x000e700000000800 */
[----:B------:R-:W2:Y:S01]  /*0a40*/  LDC.64 R24, c[0x0][0x620] ;  /* 0x00018800ff187b82 */ /* 0x000ea20000000a00 */
[----:B0-----:R-:W-:-:S04]  /*0a50*/  ISETP.NE.U32.AND P0, PT, R22, RZ, PT ;  /* 0x000000ff1600720c */ /* 0x001fc80003f05070 */
[----:B------:R-:W-:-:S13]  /*0a60*/  ISETP.NE.AND.EX P0, PT, R23, RZ, PT, P0 ;  /* 0x000000ff1700720c */ /* 0x000fda0003f05300 */
[----:B-12---:R-:W-:Y:S05]  /*0a70*/  @!P0 BRA `(.L_x_9) ;  /* 0x0000000000288947 */ /* 0x006fea0003800000 */
[----:B------:R-:W0:Y:S02]  /*0a80*/  LDC R7, c[0x0][0x634] ;  /* 0x00018d00ff077b82 */ /* 0x000e240000000800 */
[----:B0-----:R-:W-:-:S05]  /*0a90*/  IADD3 R7, P0, R4, R7, RZ ;  /* 0x0000000704077210 */ /* 0x001fca0007f1e0ff */
[----:B------:R-:W-:-:S04]  /*0aa0*/  IMAD.X R19, RZ, RZ, R5, P0 ;  /* 0x000000ffff137224 */ /* 0x000fc800000e0605 */
[----:B------:R-:W-:-:S04]  /*0ab0*/  IMAD.WIDE.U32 R12, R19, R22, RZ ;  /* 0x00000016130c7225 */ /* 0x000fc800078e00ff */
[----:B------:R-:W-:-:S04]  /*0ac0*/  IMAD.WIDE.U32 R14, P0, R7, R23, R12 ;  /* 0x00000017070e7225 */ /* 0x000fc8000780000c */
[----:B------:R-:W-:-:S04]  /*0ad0*/  IMAD.WIDE.U32 R12, R7, R22, RZ ;  /* 0x00000016070c7225 */ /* 0x000fc800078e00ff */
[----:B------:R-:W-:Y:S01]  /*0ae0*/  IMAD.X R17, RZ, RZ, RZ, P0 ;  /* 0x000000ffff117224 */ /* 0x000fe200000e06ff */
[----:B------:R-:W-:Y:S01]  /*0af0*/  IADD3 RZ, P0, R13, R14, RZ ;  /* 0x0000000e0dff7210 */ /* 0x000fe20007f1e0ff */
[----:B------:R-:W-:-:S04]  /*0b00*/  IMAD.MOV.U32 R16, RZ, RZ, R15 ;  /* 0x000000ffff107224 */ /* 0x000fc800078e000f */
[----:B------:R-:W-:-:S08]  /*0b10*/  IMAD.WIDE.U32.X R12, R19, R23, R16, P0 ;  /* 0x00000017130c7225 */ /* 0x000fd000000e0410 */
.L_x_9:
[----:B------:R-:W0:Y:S01]  /*0b20*/  LDC.64 R28, c[0x0][0x640] ;  /* 0x00019000ff1c7b82 */ /* 0x000e220000000a00 */
[--C-:B------:R-:W-:Y:S01]  /*0b30*/  SHF.R.U64 R73, R12, R18, R13.reuse ;  /* 0x000000120c497219 */ /* 0x100fe2000000120d */
[----:B------:R-:W-:Y:S01]  /*0b40*/  IMAD R27, R11, R20, R8 ;  /* 0x000000140b1b7224 */ /* 0x000fe200078e0208 */
[----:B------:R-:W-:Y:S01]  /*0b50*/  SHF.R.U32.HI R7, RZ, R18, R13 ;  /* 0x00000012ff077219 */ /* 0x000fe2000001160d */
[----:B------:R-:W-:Y:S01]  /*0b60*/  IMAD.MOV.U32 R23, RZ, RZ, 0x1 ;  /* 0x00000001ff177424 */ /* 0x000fe200078e00ff */
[----:B------:R-:W-:-:S03]  /*0b70*/  IADD3 R9, P0, RZ, -R73, RZ ;  /* 0x80000049ff097210 */ /* 0x000fc60007f1e0ff */
[----:B------:R-:W1:Y:S02]  /*0b80*/  LDC R22, c[0x0][0x618] ;  /* 0x00018600ff167b82 */ /* 0x000e640000000800 */
[----:B------:R-:W-:Y:S02]  /*0b90*/  IMAD.X R7, RZ, RZ, ~R7, P0 ;  /* 0x000000ffff077224 */ /* 0x000fe400000e0e07 */
[----:B------:R-:W-:-:S04]  /*0ba0*/  IMAD.WIDE.U32 R12, R9, R24, R4 ;  /* 0x00000018090c7225 */ /* 0x000fc800078e0004 */
[----:B------:R-:W2:Y:S01]  /*0bb0*/  LDC R18, c[0x0][0x608] ;  /* 0x00018200ff127b82 */ /* 0x000ea20000000800 */
[----:B------:R-:W-:Y:S02]  /*0bc0*/  IMAD R14, R7, R24, RZ ;  /* 0x00000018070e7224 */ /* 0x000fe400078e02ff */
[----:B------:R-:W-:Y:S02]  /*0bd0*/  IMAD.MOV.U32 R7, RZ, RZ, -0x1 ;  /* 0xffffffffff077424 */ /* 0x000fe400078e00ff */
[----:B------:R-:W-:-:S03]  /*0be0*/  IMAD R9, R9, R25, R14 ;  /* 0x0000001909097224 */ /* 0x000fc600078e020e */
[----:B------:R-:W3:Y:S01]  /*0bf0*/  LDC R26, c[0x0][0x658] ;  /* 0x00019600ff1a7b82 */ /* 0x000ee20000000800 */
[----:B------:R-:W-:Y:S01]  /*0c00*/  IMAD.IADD R9, R13, 0x1, R9 ;  /* 0x000000010d097824 */ /* 0x000fe200078e0209 */
[----:B0-----:R-:W-:-:S04]  /*0c10*/  ISETP.NE.U32.AND P0, PT, R28, RZ, PT ;  /* 0x000000ff1c00720c */ /* 0x001fc80003f05070 */
[----:B------:R-:W-:Y:S02]  /*0c20*/  ISETP.NE.AND.EX P0, PT, R29, RZ, PT, P0 ;  /* 0x000000ff1d00720c */ /* 0x000fe40003f05300 */
[----:B------:R-:W0:Y:S01]  /*0c30*/  LDC R24, c[0x0][0x600] ;  /* 0x00018000ff187b82 */ /* 0x000e220000000800 */
[-CC-:B-1----:R-:W-:Y:S02]  /*0c40*/  SHF.R.U64 R16, R12, R22.reuse, R9.reuse ;  /* 0x000000160c107219 */ /* 0x182fe40000001209 */
[----:B------:R-:W-:-:S05]  /*0c50*/  SHF.R.U32.HI R9, RZ, R22, R9 ;  /* 0x00000016ff097219 */ /* 0x000fca0000011609 */
[----:B------:R-:W1:Y:S01]  /*0c60*/  LDC R19, c[0x0][0x648] ;  /* 0x00019200ff137b82 */ /* 0x000e620000000800 */
[-CC-:B--2---:R-:W-:Y:S02]  /*0c70*/  SHF.R.U64 R22, R16, R18.reuse, R9.reuse ;  /* 0x0000001210167219 */ /* 0x184fe40000001209 */
[----:B------:R-:W-:-:S05]  /*0c80*/  SHF.R.U32.HI R9, RZ, R18, R9 ;  /* 0x00000012ff097219 */ /* 0x000fca0000011609 */
[----:B------:R-:W2:Y:S01]  /*0c90*/  LDC R21, c[0x0][0x638] ;  /* 0x00018e00ff157b82 */ /* 0x000ea20000000800 */
[-CC-:B---3--:R-:W-:Y:S02]  /*0ca0*/  SHF.R.U64 R18, R22, R26.reuse, R9.reuse ;  /* 0x0000001a16127219 */ /* 0x188fe40000001209 */
[-C--:B------:R-:W-:Y:S02]  /*0cb0*/  SHF.L.U32 R7, R7, R26.reuse, RZ ;  /* 0x0000001a07077219 */ /* 0x080fe400000006ff */
[----:B------:R-:W-:Y:S01]  /*0cc0*/  SHF.R.U32.HI R9, RZ, R26, R9 ;  /* 0x0000001aff097219 */ /* 0x000fe20000011609 */
[----:B------:R-:W-:Y:S01]  /*0cd0*/  IMAD.MOV.U32 R8, RZ, RZ, R18 ;  /* 0x000000ffff087224 */ /* 0x000fe200078e0012 */
[----:B------:R-:W-:Y:S01]  /*0ce0*/  LOP3.LUT R11, RZ, R7, RZ, 0x33, !PT ;  /* 0x00000007ff0b7212 */ /* 0x000fe200078e33ff */
[----:B------:R-:W3:Y:S01]  /*0cf0*/  LDC R25, c[0x0][0x610] ;  /* 0x00018400ff197b82 */ /* 0x000ee20000000800 */
[----:B------:R-:W-:Y:S05]  /*0d00*/  @!P0 BRA `(.L_x_10) ;  /* 0x0000000000288947 */ /* 0x000fea0003800000 */
[----:B------:R-:W4:Y:S02]  /*0d10*/  LDC R7, c[0x0][0x64c] ;  /* 0x00019300ff077b82 */ /* 0x000f240000000800 */
[----:B----4-:R-:W-:-:S05]  /*0d20*/  IADD3 R7, P0, R18, R7, RZ ;  /* 0x0000000712077210 */ /* 0x010fca0007f1e0ff */
        /* <DEDUP_REMOVED lines=8> */
.L_x_10:
[----:B-1----:R-:W-:Y:S01]  /*0db0*/  SHF.R.U64 R9, R8, R19, R9 ;  /* 0x0000001308097219 */ /* 0x002fe20000001209 */
[----:B------:R-:W-:Y:S01]  /*0dc0*/  IMAD.MOV.U32 R14, RZ, RZ, 0x1 ;  /* 0x00000001ff0e7424 */ /* 0x000fe200078e00ff */
[----:B------:R-:W-:Y:S01]  /*0dd0*/  LOP3.LUT R8, R22, R11, RZ, 0xc0, !PT ;  /* 0x0000000b16087212 */ /* 0x000fe200078ec0ff */
[----:B0-----:R-:W-:Y:S01]  /*0de0*/  VIADD R11, R24, 0xffffffff ;  /* 0xffffffff180b7836 */ /* 0x001fe20000000000 */
[----:B------:R-:W-:Y:S01]  /*0df0*/  SHF.L.U32 R7, R23, R26, RZ ;  /* 0x0000001a17077219 */ /* 0x000fe200000006ff */
[----:B------:R-:W-:Y:S01]  /*0e00*/  IMAD.MOV R12, RZ, RZ, -R9 ;  /* 0x000000ffff0c7224 */ /* 0x000fe200078e0a09 */
[----:B------:R-:W-:Y:S02]  /*0e10*/  SEL R10, R10, R27, !P4 ;  /* 0x0000001b0a0a7207 */ /* 0x000fe40006000000 */
[----:B------:R-:W-:Y:S01]  /*0e20*/  LOP3.LUT R11, R16, R11, RZ, 0xc0, !PT ;  /* 0x0000000b100b7212 */ /* 0x000fe200078ec0ff */
[----:B------:R-:W-:Y:S02]  /*0e30*/  IMAD R9, R7, R9, R8 ;  /* 0x0000000907097224 */ /* 0x000fe400078e0208 */
[----:B--2---:R-:W-:-:S02]  /*0e40*/  IMAD R7, R12, R21, R18 ;  /* 0x000000150c077224 */ /* 0x004fc400078e0212 */
[----:B---3--:R-:W-:Y:S02]  /*0e50*/  IMAD R10, R9, R25, R10 ;  /* 0x00000019090a7224 */ /* 0x008fe400078e020a */
[----:B------:R-:W-:-:S05]  /*0e60*/  IMAD R7, R7, R24, R11 ;  /* 0x0000001807077224 */ /* 0x000fca00078e020b */
[----:B------:R-:W-:Y:S02]  /*0e70*/  SEL R15, R7, R10, !P4 ;  /* 0x0000000a070f7207 */ /* 0x000fe40006000000 */
[----:B------:R-:W-:-:S07]  /*0e80*/  SEL R71, R10, R7, !P4 ;  /* 0x000000070a477207 */ /* 0x000fce0006000000 */
.L_x_8:
[----:B------:R-:W-:-:S08]  /*0e90*/  NOP ;  /* 0x0000000000007918 */ /* 0x000fd00000000000 */
[----:B------:R-:W0:Y:S02]  /*0ea0*/  USETMAXREG.TRY_ALLOC.CTAPOOL UP0, 0xe8 ;  /* 0x000000e8000079c8 */ /* 0x000e240008000600 */
[----:B0-----:R-:W-:-:S13]  /*0eb0*/  PLOP3.LUT P0, PT, PT, PT, UP0, 0x80, 0x0 ;  /* 0x000000000000781c */ /* 0x001fda0003f0f008 */
[----:B------:R-:W-:Y:S05]  /*0ec0*/  @!P0 BRA `(.L_x_8) ;  /* 0xfffffffc00f08947 */ /* 0x000fea000383ffff */
[----:B------:R-:W-:Y:S01]  /*0ed0*/  ULDC.64 UR4, c[0x0][0x598] ;  /* 0x0001660000047ab9 */ /* 0x000fe20000000a00 */
[----:B------:R-:W-:Y:S01]  /*0ee0*/  ULDC.64 UR16, c[0x0][0x208] ;  /* 0x0000820000107ab9 */ /* 0x000fe20000000a00 */
[----:B------:R-:W-:-:S04]  /*0ef0*/  ISETP.NE.U32.AND P0, PT, RZ, UR4, PT ;  /* 0x00000004ff007c0c */ /* 0x000fc8000bf05070 */
[----:B------:R-:W-:-:S13]  /*0f00*/  ISETP.NE.AND.EX P0, PT, RZ, UR5, PT, P0 ;  /* 0x00000005ff007c0c */ /* 0x000fda000bf05300 */
[----:B------:R-:W-:Y:S05]  /*0f10*/  @!P0 BRA `(.L_x_11) ;  /* 0x00000000001c8947 */ /* 0x000fea0003800000 */
[----:B------:R-:W0:Y:S02]  /*0f20*/  LDC.64 R8, c[0x0][0x598] ;  /* 0x00016600ff087b82 */ /* 0x000e240000000a00 */
[----:B0-----:R-:W2:Y:S02]  /*0f30*/  LDG.E.64 R8, desc[UR16][R8.64] ;  /* 0x0000001008087981 */ /* 0x001ea4000c1e1b00 */
[----:B--2---:R-:W-:-:S04]  /*0f40*/  ISETP.NE.U32.AND P0, PT, R8, RZ, PT ;  /* 0x000000ff0800720c */ /* 0x004fc80003f05070 */
[----:B------:R-:W-:-:S13]  /*0f50*/  ISETP.NE.AND.EX P0, PT, R9, RZ, PT, P0 ;  /* 0x000000ff0900720c */ /* 0x000fda0003f05300 */
[----:B------:R-:W-:Y:S05]  /*0f60*/  @!P0 BRA `(.L_x_11) ;  /* 0x0000000000088947 */ /* 0x000fea0003800000 */
[----:B------:R0:W5:Y:S01]  /*0f70*/  LD.E R7, desc[UR16][R8.64] ;  /* 0x0000001008077980 */ /* 0x000162000c101900 */
[----:B------:R-:W-:Y:S05]  /*0f80*/  BRA `(.L_x_12) ;  /* 0x0000000000207947 */ /* 0x000fea0003800000 */
.L_x_11:
[----:B------:R-:W-:Y:S02]  /*0f90*/  ULDC.64 UR4, c[0x0][0x588] ;  /* 0x0001620000047ab9 */ /* 0x000fe40000000a00 */
[----:B------:R-:W-:-:S04]  /*0fa0*/  ISETP.NE.U32.AND P0, PT, RZ, UR4, PT ;  /* 0x00000004ff007c0c */ /* 0x000fc8000bf05070 */
[----:B------:R-:W-:-:S13]  /*0fb0*/  ISETP.NE.AND.EX P0, PT, RZ, UR5, PT, P0 ;  /* 0x00000005ff007c0c */ /* 0x000fda000bf05300 */
[----:B------:R-:W-:Y:S05]  /*0fc0*/  @!P0 BRA `(.L_x_13) ;  /* 0x00000000000c8947 */ /* 0x000fea0003800000 */
[----:B------:R-:W0:Y:S02]  /*0fd0*/  LDC.64 R8, c[0x0][0x588] ;  /* 0x00016200ff087b82 */ /* 0x000e240000000a00 */
[----:B0-----:R1:W5:Y:S01]  /*0fe0*/  LDG.E R7, desc[UR16][R8.64] ;  /* 0x0000001008077981 */ /* 0x001362000c1e1900 */
[----:B------:R-:W-:Y:S05]  /*0ff0*/  BRA `(.L_x_12) ;  /* 0x0000000000047947 */ /* 0x000fea0003800000 */
.L_x_13:
[----:B------:R-:W2:Y:S02]  /*1000*/  LDC R7, c[0x0][0x580] ;  /* 0x00016000ff077b82 */ /* 0x000ea40000000800 */
.L_x_12:
[----:B------:R-:W-:Y:S02]  /*1010*/  ULDC.64 UR4, c[0x0][0x5a0] ;  /* 0x0001680000047ab9 */ /* 0x000fe40000000a00 */
[----:B------:R-:W-:-:S04]  /*1020*/  ISETP.NE.U32.AND P0, PT, RZ, UR4, PT ;  /* 0x00000004ff007c0c */ /* 0x000fc8000bf05070 */
[----:B------:R-:W-:-:S13]  /*1030*/  ISETP.NE.AND.EX P0, PT, RZ, UR5, PT, P0 ;  /* 0x00000005ff007c0c */ /* 0x000fda000bf05300 */
[----:B------:R-:W-:Y:S05]  /*1040*/  @!P0 BRA `(.L_x_14) ;  /* 0x00000000001c8947 */ /* 0x000fea0003800000 */
[----:B01----:R-:W0:Y:S02]  /*1050*/  LDC.64 R8, c[0x0][0x5a0] ;  /* 0x00016800ff087b82 */ /* 0x003e240000000a00 */
[----:B0-----:R-:W3:Y:S02]  /*1060*/  LDG.E.64 R8, desc[UR16][R8.64] ;  /* 0x0000001008087981 */ /* 0x001ee4000c1e1b00 */
[----:B---3--:R-:W-:-:S04]  /*1070*/  ISETP.NE.U32.AND P0, PT, R8, RZ, PT ;  /* 0x000000ff0800720c */ /* 0x008fc80003f05070 */
[----:B------:R-:W-:-:S13]  /*1080*/  ISETP.NE.AND.EX P0, PT, R9, RZ, PT, P0 ;  /* 0x000000ff0900720c */ /* 0x000fda0003f05300 */
[----:B------:R-:W-:Y:S05]  /*1090*/  @!P0 BRA `(.L_x_14) ;  /* 0x0000000000088947 */ /* 0x000fea0003800000 */
[----:B------:R0:W5:Y:S01]  /*10a0*/  LD.E R12, desc[UR16][R8.64] ;  /* 0x00000010080c7980 */ /* 0x000162000c101900 */
[----:B------:R-:W-:Y:S05]  /*10b0*/  BRA `(.L_x_15) ;  /* 0x0000000000207947 */ /* 0x000fea0003800000 */
.L_x_14:
[----:B------:R-:W-:Y:S02]  /*10c0*/  ULDC.64 UR4, c[0x0][0x590] ;  /* 0x0001640000047ab9 */ /* 0x000fe40000000a00 */
[----:B------:R-:W-:-:S04]  /*10d0*/  ISETP.NE.U32.AND P0, PT, RZ, UR4, PT ;  /* 0x00000004ff007c0c */ /* 0x000fc8000bf05070 */
[----:B------:R-:W-:-:S13]  /*10e0*/  ISETP.NE.AND.EX P0, PT, RZ, UR5, PT, P0 ;  /* 0x00000005ff007c0c */ /* 0x000fda000bf05300 */
[----:B------:R-:W-:Y:S05]  /*10f0*/  @!P0 BRA `(.L_x_16) ;  /* 0x00000000000c8947 */ /* 0x000fea0003800000 */
[----:B------:R-:W3:Y:S02]  /*1100*/  LDC.64 R12, c[0x0][0x590] ;  /* 0x00016400ff0c7b82 */ /* 0x000ee40000000a00 */
[----:B---3--:R3:W5:Y:S01]  /*1110*/  LDG.E R12, desc[UR16][R12.64] ;  /* 0x000000100c0c7981 */ /* 0x008762000c1e1900 */
[----:B------:R-:W-:Y:S05]  /*1120*/  BRA `(.L_x_15) ;  /* 0x0000000000047947 */ /* 0x000fea0003800000 */
.L_x_16:
[----:B------:R-:W4:Y:S02]  /*1130*/  LDC R12, c[0x0][0x584] ;  /* 0x00016100ff0c7b82 */ /* 0x000f240000000800 */
.L_x_15:
[----:B------:R-:W-:-:S13]  /*1140*/  LOP3.LUT P0, RZ, R14, 0xff, RZ, 0xc0, !PT ;  /* 0x000000ff0eff7812 */ /* 0x000fda000780c0ff */
[----:B------:R-:W-:Y:S05]  /*1150*/  @!P0 EXIT ;  /* 0x000000000000894d */ /* 0x000fea0003800000 */
[----:B------:R-:W-:Y:S01]  /*1160*/  ULDC UR4, c[0x0][0x28c] ;  /* 0x0000a30000047ab9 */ /* 0x000fe20000000800 */
[----:B------:R-:W-:Y:S01]  /*1170*/  LOP3.LUT R81, R2, 0x1, RZ, 0xfc, !PT ;  /* 0x0000000102517812 */ /* 0x000fe200078efcff */
[----:B------:R-:W-:-:S04]  /*1180*/  UIADD3 UR4, UR4, 0x3f, URZ ;  /* 0x0000003f04047890 */ /* 0x000fc8000fffe03f */
[----:B------:R-:W-:-:S04]  /*1190*/  USHF.R.S32.HI UR5, URZ, 0x1f, UR4 ;  /* 0x0000001f3f057899 */ /* 0x000fc80008011404 */
[----:B------:R-:W-:-:S03]  /*11a0*/  ULEA.HI UR5, UR5, UR4, URZ, 0x6 ;  /* 0x0000000405057291 */ /* 0x000fc6000f8f303f */
[----:B------:R-:W-:Y:S01]  /*11b0*/  UMOV UR4, URZ ;  /* 0x0000003f00047c82 */ /* 0x000fe20008000000 */
[----:B------:R-:W-:-:S03]  /*11c0*/  USHF.R.S32.HI UR9, URZ, 0x6, UR5 ;  /* 0x000000063f097899 */ /* 0x000fc60008011405 */
[----:B------:R-:W-:-:S09]  /*11d0*/  UMOV UR5, URZ ;  /* 0x0000003f00057c82 */ /* 0x000fd20008000000 */
.L_x_107:
[----:B01----:R-:W-:Y:S01]  /*11e0*/  LOP3.LUT R8, R0, 0x80, RZ, 0xc0, !PT ;  /* 0x0000008000087812 */ /* 0x003fe200078ec0ff */
[----:B------:R-:W0:Y:S01]  /*11f0*/  S2UR UR13, SR_CgaCtaId ;  /* 0x00000000000d79c3 */ /* 0x000e220000008800 */
[----:B------:R-:W-:Y:S01]  /*1200*/  UMOV UR12, 0x400 ;  /* 0x00000400000c7882 */ /* 0x000fe20000000000 */
[----:B------:R-:W-:Y:S01]  /*1210*/  UMOV UR6, URZ ;  /* 0x0000003f00067c82 */ /* 0x000fe20008000000 */
[----:B------:R-:W-:Y:S01]  /*1220*/  SHF.R.U32.HI R8, RZ, 0x7, R8 ;  /* 0x00000007ff087819 */ /* 0x000fe20000011608 */
[----:B------:R-:W-:Y:S01]  /*1230*/  UMOV UR7, URZ ;  /* 0x0000003f00077c82 */ /* 0x000fe20008000000 */
[----:B------:R-:W-:Y:S01]  /*1240*/  UMOV UR18, UR5 ;  /* 0x0000000500127c82 */ /* 0x000fe20008000000 */
[----:B------:R-:W-:Y:S01]  /*1250*/  CS2R R16, SRZ ;  /* 0x0000000000107805 */ /* 0x000fe2000001ff00 */
[----:B---3--:R-:W-:Y:S01]  /*1260*/  IMAD.MOV.U32 R13, RZ, RZ, RZ ;  /* 0x000000ffff0d7224 */ /* 0x008fe200078e00ff */
[----:B------:R-:W1:Y:S01]  /*1270*/  LDC R9, c[0x0][0x28c] ;  /* 0x0000a300ff097b82 */ /* 0x000e620000000800 */
[----:B------:R-:W3:Y:S01]  /*1280*/  SHFL.IDX PT, R8, R8, RZ, 0x1f ;  /* 0x00001fff08087589 */ /* 0x000ee200000e0000 */
[----:B------:R-:W-:-:S02]  /*1290*/  CS2R R18, SRZ ;  /* 0x0000000000127805 */ /* 0x000fc4000001ff00 */
[----:B------:R-:W-:Y:S02]  /*12a0*/  CS2R R20, SRZ ;  /* 0x0000000000147805 */ /* 0x000fe4000001ff00 */
[----:B------:R-:W-:Y:S02]  /*12b0*/  CS2R R22, SRZ ;  /* 0x0000000000167805 */ /* 0x000fe4000001ff00 */
[----:B------:R-:W-:Y:S02]  /*12c0*/  CS2R R56, SRZ ;  /* 0x0000000000387805 */ /* 0x000fe4000001ff00 */
[----:B------:R-:W-:Y:S02]  /*12d0*/  CS2R R58, SRZ ;  /* 0x00000000003a7805 */ /* 0x000fe4000001ff00 */
[----:B------:R-:W-:Y:S02]  /*12e0*/  CS2R R60, SRZ ;  /* 0x00000000003c7805 */ /* 0x000fe4000001ff00 */
[----:B------:R-:W-:-:S02]  /*12f0*/  CS2R R62, SRZ ;  /* 0x00000000003e7805 */ /* 0x000fc4000001ff00 */
[----:B------:R-:W-:Y:S02]  /*1300*/  CS2R R64, SRZ ;  /* 0x0000000000407805 */ /* 0x000fe4000001ff00 */
[----:B------:R-:W-:Y:S02]  /*1310*/  CS2R R66, SRZ ;  /* 0x0000000000427805 */ /* 0x000fe4000001ff00 */
[----:B------:R-:W-:Y:S01]  /*1320*/  CS2R R68, SRZ ;  /* 0x0000000000447805 */ /* 0x000fe2000001ff00 */
[----:B------:R-:W-:Y:S01]  /*1330*/  IMAD.MOV.U32 R70, RZ, RZ, RZ ;  /* 0x000000ffff467224 */ /* 0x000fe200078e00ff */
[----:B------:R-:W-:Y:S01]  /*1340*/  CS2R R74, SRZ ;  /* 0x00000000004a7805 */ /* 0x000fe2000001ff00 */
[----:B------:R-:W-:Y:S01]  /*1350*/  IMAD.MOV.U32 R72, RZ, RZ, RZ ;  /* 0x000000ffff487224 */ /* 0x000fe200078e00ff */
[----:B------:R-:W-:Y:S02]  /*1360*/  CS2R R76, SRZ ;  /* 0x00000000004c7805 */ /* 0x000fe4000001ff00 */
[----:B------:R-:W-:Y:S01]  /*1370*/  CS2R R78, SRZ ;  /* 0x00000000004e7805 */ /* 0x000fe2000001ff00 */
[----:B------:R-:W-:Y:S01]  /*1380*/  IMAD.MOV.U32 R80, RZ, RZ, RZ ;  /* 0x000000ffff507224 */ /* 0x000fe200078e00ff */
[----:B----4-:R-:W-:Y:S01]  /*1390*/  CS2R R24, SRZ ;  /* 0x0000000000187805 */ /* 0x010fe2000001ff00 */
[----:B------:R-:W-:Y:S01]  /*13a0*/  IMAD.U32 R14, RZ, RZ, UR4 ;  /* 0x00000004ff0e7e24 */ /* 0x000fe2000f8e00ff */
[----:B------:R-:W-:-:S02]  /*13b0*/  CS2R R26, SRZ ;  /* 0x00000000001a7805 */ /* 0x000fc4000001ff00 */
[----:B------:R-:W-:Y:S02]  /*13c0*/  CS2R R28, SRZ ;  /* 0x00000000001c7805 */ /* 0x000fe4000001ff00 */
[----:B------:R-:W-:Y:S02]  /*13d0*/  CS2R R30, SRZ ;  /* 0x00000000001e7805 */ /* 0x000fe4000001ff00 */
[----:B------:R-:W-:Y:S02]  /*13e0*/  CS2R R32, SRZ ;  /* 0x0000000000207805 */ /* 0x000fe4000001ff00 */
[----:B-1----:R-:W-:Y:S02]  /*13f0*/  ISETP.GE.AND P0, PT, R9, 0x1, PT ;  /* 0x000000010900780c */ /* 0x002fe40003f06270 */
[----:B------:R-:W-:Y:S02]  /*1400*/  CS2R R34, SRZ ;  /* 0x0000000000227805 */ /* 0x000fe4000001ff00 */
[----:B---3--:R-:W-:-:S02]  /*1410*/  R2UR UR8, R8 ;  /* 0x00000000080872ca */ /* 0x008fc400000e0000 */
        /* <DEDUP_REMOVED lines=8> */
[----:B------:R-:W-:Y:S02]  /*14a0*/  CS2R R52, SRZ ;  /* 0x0000000000347805 */ /* 0x000fe4000001ff00 */
[----:B------:R-:W-:Y:S01]  /*14b0*/  CS2R R54, SRZ ;  /* 0x0000000000367805 */ /* 0x000fe2000001ff00 */
[----:B------:R-:W-:-:S04]  /*14c0*/  ULEA.HI UR10, UR8, UR8, URZ, 0x1 ;  /* 0x00000008080a7291 */ /* 0x000fc8000f8f083f */
[----:B------:R-:W-:Y:S02]  /*14d0*/  ULOP3.LUT UR11, UR10, 0xffffe, URZ, 0xc0, !UPT ;  /* 0x000ffffe0a0b7892 */ /* 0x000fe4000f8ec03f */
[----:B0-----:R-:W-:Y:S02]  /*14e0*/  ULEA UR10, UR13, UR12, 0x18 ;  /* 0x0000000c0d0a7291 */ /* 0x001fe4000f8ec03f */
[----:B------:R-:W-:-:S03]  /*14f0*/  UIADD3 UR11, UR8, -UR11, URZ ;  /* 0x8000000b080b7290 */ /* 0x000fc6000fffe03f */
[----:B------:R-:W-:Y:S01]  /*1500*/  UMOV UR8, URZ ;  /* 0x0000003f00087c82 */ /* 0x000fe20008000000 */
[----:B------:R-:W-:-:S04]  /*1510*/  ULEA UR11, UR11, UR10, 0xc ;  /* 0x0000000a0b0b7291 */ /* 0x000fc8000f8e603f */
[----:B------:R-:W-:-:S04]  /*1520*/  UIADD3 UR11, UR11, 0x100, URZ ;  /* 0x000001000b0b7890 */ /* 0x000fc8000fffe03f */
[----:B------:R-:W-:-:S04]  /*1530*/  USHF.R.U32.HI UR11, URZ, 0x4, UR11 ;  /* 0x000000043f0b7899 */ /* 0x000fc8000801160b */
[----:B------:R-:W-:Y:S01]  /*1540*/  ULOP3.LUT UR11, UR11, 0x3fff, URZ, 0xc0, !UPT ;  /* 0x00003fff0b0b7892 */ /* 0x000fe2000f8ec03f */
[----:B------:R-:W-:Y:S11]  /*1550*/  @!P0 BRA `(.L_x_17) ;  /* 0x0000000400748947 */ /* 0x000ff60003800000 */
[----:B------:R-:W-:-:S13]  /*1560*/  ISETP.NE.AND P1, PT, R81, 0x3, PT ;  /* 0x000000035100780c */ /* 0x000fda0003f25270 */
[----:B------:R-:W-:Y:S05]  /*1570*/  @!P1 BRA `(.L_x_18) ;  /* 0x0000000000049947 */ /* 0x000fea0003800000 */
[----:B------:R-:W-:Y:S01]  /*1580*/  BPT.TRAP 0x1 ;  /* 0x000000040000795c */ /* 0x000fe20000300000 */
.L_x_18:
[----:B------:R-:W-:Y:S01]  /*1590*/  ULEA UR6, UR5, UR10, 0x3 ;  /* 0x0000000a05067291 */ /* 0x000fe2000f8e183f */
[----:B------:R-:W-:-:S05]  /*15a0*/  IMAD.U32 R8, RZ, RZ, UR4 ;  /* 0x00000004ff087e24 */ /* 0x000fca000f8e00ff */
[----:B------:R-:W-:-:S04]  /*15b0*/  SHF.L.U32 R8, R8, 0x1f, RZ ;  /* 0x0000001f08087819 */ /* 0x000fc800000006ff */
[----:B------:R0:W1:Y:S01]  /*15c0*/  SYNCS.PHASECHK.TRANS64.TRYWAIT P0, [UR6], R8 ;  /* 0x00000008ff0075a7 */ /* 0x0000620008000146 */
[----:B------:R-:W-:Y:S05]  /*15d0*/  @!P1 BRA `(.L_x_19) ;  /* 0x0000000000049947 */ /* 0x000fea0003800000 */
[----:B------:R-:W-:Y:S01]  /*15e0*/  BPT.TRAP 0x1 ;  /* 0x000000040000795c */ /* 0x000fe20000300000 */
.L_x_19:
[----:B-1----:R-:W-:Y:S05]  /*15f0*/  @P0 BRA `(.L_x_20) ;  /* 0x0000000000080947 */ /* 0x002fea0003800000 */
[----:B------:R-:W1:Y:S02]  /*1600*/  SYNCS.PHASECHK.TRANS64.TRYWAIT P0, [UR6], R8 ;  /* 0x00000008ff0075a7 */ /* 0x000e640008000146 */
[----:B-1----:R-:W-:Y:S05]  /*1610*/  @!P0 BRA `(.L_x_21) ;  /* 0x0000005400848947 */ /* 0x002fea0003800000 */
.L_x_20:
[----:B------:R-:W-:Y:S01]  /*1620*/  UIADD3 UR6, UR10, 0xa100, URZ ;  /* 0x0000a1000a067890 */ /* 0x000fe2000fffe03f */
[----:B------:R-:W-:Y:S01]  /*1630*/  WARPGROUP.ARRIVE ;  /* 0x00000000000079c5 */ /* 0x000fe20000000000 */
[----:B------:R-:W-:Y:S01]  /*1640*/  ULOP3.LUT UR12, UR11, 0x10000, URZ, 0xfc, !UPT ;  /* 0x000100000b0c7892 */ /* 0x000fe2000f8efc3f */
[----:B------:R-:W-:Y:S01]  /*1650*/  CS2R R16, SRZ ;  /* 0x0000000000107805 */ /* 0x000fe2000001ff00 */
[----:B------:R-:W-:Y:S01]  /*1660*/  USHF.R.U32.HI UR6, URZ, 0x4, UR6 ;  /* 0x000000043f067899 */ /* 0x000fe20008011606 */
[----:B------:R-:W-:Y:S01]  /*1670*/  IMAD.MOV.U32 R13, RZ, RZ, RZ ;  /* 0x000000ffff0d7224 */ /* 0x000fe200078e00ff */
[----:B------:R-:W-:Y:S01]  /*1680*/  ULEA UR12, UR5, UR12, 0x9 ;  /* 0x0000000c050c7291 */ /* 0x000fe2000f8e483f */
[----:B------:R-:W-:Y:S01]  /*1690*/  CS2R R18, SRZ ;  /* 0x0000000000127805 */ /* 0x000fe2000001ff00 */
[----:B------:R-:W-:Y:S01]  /*16a0*/  ULOP3.LUT UR6, UR6, 0x3fff, URZ, 0xc0, !UPT ;  /* 0x00003fff06067892 */ /* 0x000fe2000f8ec03f */
[----:B------:R-:W-:Y:S01]  /*16b0*/  CS2R R20, SRZ ;  /* 0x0000000000147805 */ /* 0x000fe2000001ff00 */
[----:B------:R-:W-:Y:S01]  /*16c0*/  UMOV UR13, 0x80000020 ;  /* 0x80000020000d7882 */ /* 0x000fe20000000000 */
[----:B------:R-:W-:Y:S01]  /*16d0*/  UMOV UR15, 0x80000020 ;  /* 0x80000020000f7882 */ /* 0x000fe20000000000 */
[----:B------:R-:W-:Y:S01]  /*16e0*/  ULOP3.LUT UR6, UR6, 0x10000, URZ, 0xfc, !UPT ;  /* 0x0001000006067892 */ /* 0x000fe2000f8efc3f */
[----:B------:R-:W-:Y:S01]  /*16f0*/  CS2R R22, SRZ ;  /* 0x0000000000167805 */ /* 0x000fe2000001ff00 */
[----:B------:R-:W-:Y:S01]  /*1700*/  ULDC UR7, c[0x0][0x50c] ;  /* 0x0001430000077ab9 */ /* 0x000fe20000000800 */
[----:B------:R-:W-:Y:S01]  /*1710*/  CS2R R56, SRZ ;  /* 0x0000000000387805 */ /* 0x000fe2000001ff00 */
[----:B------:R-:W-:Y:S01]  /*1720*/  ULEA UR14, UR5, UR6, 0x8 ;  /* 0x00000006050e7291 */ /* 0x000fe2000f8e403f */
[----:B------:R-:W-:Y:S01]  /*1730*/  CS2R R58, SRZ ;  /* 0x00000000003a7805 */ /* 0x000fe2000001ff00 */
[----:B------:R-:W-:Y:S01]  /*1740*/  UISETP.NE.AND UP0, UPT, UR7, 0x2, UPT ;  /* 0x000000020700788c */ /* 0x000fe2000bf05270 */
[----:B------:R-:W-:Y:S01]  /*1750*/  CS2R R60, SRZ ;  /* 0x00000000003c7805 */ /* 0x000fe2000001ff00 */
[----:B------:R-:W-:Y:S01]  /*1760*/  UMOV UR6, 0x2 ;  /* 0x0000000200067882 */ /* 0x000fe20000000000 */
[----:B------:R-:W-:Y:S01]  /*1770*/  CS2R R62, SRZ ;  /* 0x00000000003e7805 */ /* 0x000fe2000001ff00 */
[----:B------:R-:W-:Y:S01]  /*1780*/  USEL UR7, URZ, 0x1, UP0 ;  /* 0x000000013f077887 */ /* 0x000fe20008000000 */
[----:B------:R-:W-:-:S02]  /*1790*/  CS2R R64, SRZ ;  /* 0x0000000000407805 */ /* 0x000fc4000001ff00 */
[----:B------:R-:W-:Y:S01]  /*17a0*/  CS2R R66, SRZ ;  /* 0x0000000000427805 */ /* 0x000fe2000001ff00 */
[----:B------:R-:W-:Y:S01]  /*17b0*/  QGMMA.64x64x32.F32.E5M2.E5M2 R24, gdesc[UR12], RZ, !UPT ;  /* 0x00e000000c1879f3 */ /* 0x000fe2000c7038ff */
[----:B------:R-:W-:Y:S01]  /*17c0*/  UIADD3 UR12, UR12, 0x2, URZ ;  /* 0x000000020c0c7890 */ /* 0x000fe2000fffe03f */
[----:B------:R-:W-:Y:S02]  /*17d0*/  CS2R R68, SRZ ;  /* 0x0000000000447805 */ /* 0x000fe4000001ff00 */
[----:B------:R-:W-:Y:S01]  /*17e0*/  ISETP.NE.AND P0, PT, RZ, UR7, PT ;  /* 0x00000007ff007c0c */ /* 0x000fe2000bf05270 */
[----:B------:R-:W-:Y:S01]  /*17f0*/  UIADD3 UR14, UR14, 0x2, URZ ;  /* 0x000000020e0e7890 */ /* 0x000fe2000fffe03f */
[----:B------:R-:W-:Y:S01]  /*1800*/  IMAD.MOV.U32 R70, RZ, RZ, RZ ;  /* 0x000000ffff467224 */ /* 0x000fe200078e00ff */
[----:B------:R-:W-:Y:S01]  /*1810*/  UMOV UR13, 0x80000020 ;  /* 0x80000020000d7882 */ /* 0x000fe20000000000 */
[----:B------:R-:W-:Y:S01]  /*1820*/  UMOV UR15, 0x80000020 ;  /* 0x80000020000f7882 */ /* 0x000fe20000000000 */
[----:B------:R-:W-:Y:S01]  /*1830*/  IMAD.MOV.U32 R72, RZ, RZ, RZ ;  /* 0x000000ffff487224 */ /* 0x000fe200078e00ff */
[----:B------:R-:W-:-:S02]  /*1840*/  CS2R R74, SRZ ;  /* 0x00000000004a7805 */ /* 0x000fc4000001ff00 */
[----:B------:R-:W-:Y:S02]  /*1850*/  CS2R R76, SRZ ;  /* 0x00000000004c7805 */ /* 0x000fe4000001ff00 */
[----:B------:R-:W-:Y:S01]  /*1860*/  CS2R R78, SRZ ;  /* 0x00000000004e7805 */ /* 0x000fe2000001ff00 */
[----:B------:R-:W-:Y:S01]  /*1870*/  IMAD.MOV.U32 R80, RZ, RZ, RZ ;  /* 0x000000ffff507224 */ /* 0x000fe200078e00ff */
[----:B------:R-:W-:Y:S01]  /*1880*/  QGMMA.64x64x32.F32.E5M2.E5M2 R24, gdesc[UR12], R24, gsb0 ;  /* 0x00e000000c1879f3 */ /* 0x000fe20008003818 */
[----:B------:R-:W-:Y:S05]  /*1890*/  @!P0 BRA `(.L_x_22) ;  /* 0x0000000000888947 */ /* 0x000fea0003800000 */
[----:B------:R-:W-:Y:S02]  /*18a0*/  WARPGROUP.DEPBAR.LE gsb0, 0x0 ;  /* 0x00008000000079c5 */ /* 0x000fe40000010000 */
[----:B------:R-:W-:-:S01]  /*18b0*/  FADD R79, RZ, R24 ;  /* 0x00000018ff4f7221 */ /* 0x000fc20000000000 */
[----:B------:R-:W-:Y:S01]  /*18c0*/  FADD R80, RZ, R25 ;  /* 0x00000019ff507221 */ /* 0x000fe20000000000 */
        /* <DEDUP_REMOVED lines=30> */
[----:B------:R-:W-:-:S06]  /*1ab0*/  UMOV UR6, URZ ;  /* 0x0000003f00067c82 */ /* 0x000fcc0008000000 */
.L_x_22:
[----:B------:R-:W-:-:S04]  /*1ac0*/  UIADD3 UR18, UR5, 0x1, URZ ;  /* 0x0000000105127890 */ /* 0x000fc8000fffe03f */
[----:B------:R-:W-:-:S04]  /*1ad0*/  UISETP.NE.AND UP0, UPT, UR18, 0x5, UPT ;  /* 0x000000051200788c */ /* 0x000fc8000bf05270 */
[----:B------:R-:W-:Y:S02]  /*1ae0*/  USEL UR8, URZ, 0x1, UP0 ;  /* 0x000000013f087887 */ /* 0x000fe40008000000 */
[----:B------:R-:W-:Y:S02]  /*1af0*/  USEL UR18, UR18, URZ, UP0 ;  /* 0x0000003f12127287 */ /* 0x000fe40008000000 */
[----:B------:R-:W-:-:S06]  /*1b00*/  ULOP3.LUT UR8, UR4, UR8, URZ, 0x3c, !UPT ;  /* 0x0000000804087292 */ /* 0x000fcc000f8e3c3f */
[----:B------:R-:W-:Y:S01]  /*1b10*/  IMAD.U32 R14, RZ, RZ, UR8 ;  /* 0x00000008ff0e7e24 */ /* 0x000fe2000f8e00ff */
[----:B------:R-:W-:-:S06]  /*1b20*/  UMOV UR8, 0x1 ;  /* 0x0000000100087882 */ /* 0x000fcc0000000000 */
.L_x_17:
[----:B------:R-:W-:-:S04]  /*1b30*/  UISETP.LT.AND UP0, UPT, UR9, 0x1, UPT ;  /* 0x000000010900788c */ /* 0x000fc8000bf01270 */
[----:B------:R-:W-:-:S04]  /*1b40*/  USEL UR12, UR9, 0x1, UP0 ;  /* 0x00000001090c7887 */ /* 0x000fc80008000000 */
[----:B------:R-:W-:-:S04]  /*1b50*/  UIADD3 UR12, UR9, -UR12, URZ ;  /* 0x8000000c090c7290 */ /* 0x000fc8000fffe03f */
[----:B------:R-:W-:-:S06]  /*1b60*/  UISETP.GE.AND UP0, UPT, UR12, 0x1, UPT ;  /* 0x000000010c00788c */ /* 0x000fcc000bf06270 */
[----:B------:R-:W-:-:S13]  /*1b70*/  PLOP3.LUT P0, PT, PT, PT, UP0, 0x80, 0x0 ;  /* 0x000000000000781c */ /* 0x000fda0003f0f008 */
[----:B------:R-:W-:Y:S05]  /*1b80*/  @!P0 BRA `(.L_x_23) ;  /* 0x0000000400888947 */ /* 0x000fea0003800000 */
[----:B01----:R-:W-:Y:S01]  /*1b90*/  IMAD.U32 R8, RZ, RZ, UR12 ;  /* 0x0000000cff087e24 */ /* 0x003fe2000f8e00ff */
[----:B------:R-:W-:Y:S01]  /*1ba0*/  ULDC UR19, c[0x0][0x50c] ;  /* 0x0001430000137ab9 */ /* 0x000fe20000000800 */
[----:B------:R-:W-:-:S07]  /*1bb0*/  IMAD.U32 R9, RZ, RZ, UR5 ;  /* 0x00000005ff097e24 */ /* 0x000fce000f8e00ff */
.L_x_31:
[----:B------:R-:W-:-:S13]  /*1bc0*/  ISETP.NE.AND P1, PT, R81, 0x3, PT ;  /* 0x000000035100780c */ /* 0x000fda0003f25270 */
[----:B------:R-:W-:Y:S05]  /*1bd0*/  @!P1 BRA `(.L_x_24) ;  /* 0x0000000000049947 */ /* 0x000fea0003800000 */
[----:B------:R-:W-:Y:S01]  /*1be0*/  BPT.TRAP 0x1 ;  /* 0x000000040000795c */ /* 0x000fe20000300000 */
.L_x_24:
[----:B------:R-:W0:Y:S01]  /*1bf0*/  S2UR UR12, SR_CgaCtaId ;  /* 0x00000000000c79c3 */ /* 0x000e220000008800 */
[----:B------:R-:W-:Y:S01]  /*1c00*/  UMOV UR10, 0x400 ;  /* 0x00000400000a7882 */ /* 0x000fe20000000000 */
[----:B------:R-:W-:Y:S01]  /*1c10*/  SHF.L.U32 R10, R14, 0x1f, RZ ;  /* 0x0000001f0e0a7819 */ /* 0x000fe200000006ff */
[----:B0-----:R-:W-:-:S04]  /*1c20*/  ULEA UR10, UR12, UR10, 0x18 ;  /* 0x0000000a0c0a7291 */ /* 0x001fc8000f8ec03f */
[----:B------:R-:W-:-:S09]  /*1c30*/  ULEA UR12, UR18, UR10, 0x3 ;  /* 0x0000000a120c7291 */ /* 0x000fd2000f8e183f */
[----:B------:R0:W1:Y:S01]  /*1c40*/  SYNCS.PHASECHK.TRANS64.TRYWAIT P0, [UR12], R10 ;  /* 0x0000000aff0075a7 */ /* 0x000062000800014c */
[----:B------:R-:W-:Y:S05]  /*1c50*/  @!P1 BRA `(.L_x_25) ;  /* 0x0000000000049947 */ /* 0x000fea0003800000 */
[----:B------:R-:W-:Y:S01]  /*1c60*/  BPT.TRAP 0x1 ;  /* 0x000000040000795c */ /* 0x000fe20000300000 */
.L_x_25:
[----:B-1----:R-:W-:Y:S05]  /*1c70*/  @P0 BRA `(.L_x_26) ;  /* 0x0000000000080947 */ /* 0x002fea0003800000 */
[----:B------:R-:W1:Y:S02]  /*1c80*/  SYNCS.PHASECHK.TRANS64.TRYWAIT P0, [UR12], R10 ;  /* 0x0000000aff0075a7 */ /* 0x000e64000800014c */
[----:B-1----:R-:W-:Y:S05]  /*1c90*/  @!P0 BRA `(.L_x_27) ;  /* 0x0000004c00fc8947 */ /* 0x002fea0003800000 */
.L_x_26:
[----:B------:R-:W-:Y:S01]  /*1ca0*/  UIADD3 UR12, UR10, 0xa100, URZ ;  /* 0x0000a1000a0c7890 */ /* 0x000fe2000fffe03f */
[----:B------:R-:W-:Y:S01]  /*1cb0*/  WARPGROUP.ARRIVE ;  /* 0x00000000000079c5 */ /* 0x000fe20000000000 */
[----:B------:R-:W-:Y:S02]  /*1cc0*/  UISETP.NE.AND UP0, UPT, UR7, URZ, UPT ;  /* 0x0000003f0700728c */ /* 0x000fe4000bf05270 */
[----:B------:R-:W-:Y:S02]  /*1cd0*/  USHF.R.U32.HI UR12, URZ, 0x4, UR12 ;  /* 0x000000043f0c7899 */ /* 0x000fe4000801160c */
[----:B------:R-:W-:Y:S02]  /*1ce0*/  USEL UR8, UR8, URZ, !UP0 ;  /* 0x0000003f08087287 */ /* 0x000fe4000c000000 */
[----:B------:R-:W-:Y:S02]  /*1cf0*/  ULOP3.LUT UR7, UR12, 0x3fff, URZ, 0xc0, !UPT ;  /* 0x00003fff0c077892 */ /* 0x000fe4000f8ec03f */
[----:B------:R-:W-:-:S02]  /*1d00*/  ULOP3.LUT UR12, UR11, 0x10000, URZ, 0xfc, !UPT ;  /* 0x000100000b0c7892 */ /* 0x000fc4000f8efc3f */
[----:B------:R-:W-:Y:S02]  /*1d10*/  ULOP3.LUT UR7, UR7, 0x10000, URZ, 0xfc, !UPT ;  /* 0x0001000007077892 */ /* 0x000fe4000f8efc3f */
[----:B------:R-:W-:Y:S02]  /*1d20*/  UISETP.NE.U32.AND UP0, UPT, UR8, URZ, UPT ;  /* 0x0000003f0800728c */ /* 0x000fe4000bf05070 */
[----:B------:R-:W-:Y:S02]  /*1d30*/  ULEA UR12, UR18, UR12, 0x9 ;  /* 0x0000000c120c7291 */ /* 0x000fe4000f8e483f */
[----:B------:R-:W-:Y:S01]  /*1d40*/  ULEA UR14, UR18, UR7, 0x8 ;  /* 0x00000007120e7291 */ /* 0x000fe2000f8e403f */
[----:B------:R-:W-:Y:S01]  /*1d50*/  UMOV UR13, 0x80000020 ;  /* 0x80000020000d7882 */ /* 0x000fe20000000000 */
[----:B------:R-:W-:Y:S01]  /*1d60*/  UMOV UR15, 0x80000020 ;  /* 0x80000020000f7882 */ /* 0x000fe20000000000 */
[----:B------:R-:W-:-:S06]  /*1d70*/  UIADD3 UR6, UR6, 0x2, URZ ;  /* 0x0000000206067890 */ /* 0x000fcc000fffe03f */
[----:B------:R-:W-:Y:S01]  /*1d80*/  QGMMA.64x64x32.F32.E5M2.E5M2 R24, gdesc[UR12], R24, UP0 ;  /* 0x00e000000c1879f3 */ /* 0x000fe2000bf03818 */
[----:B------:R-:W-:Y:S02]  /*1d90*/  UIADD3 UR12, UR12, 0x2, URZ ;  /* 0x000000020c0c7890 */ /* 0x000fe4000fffe03f */
[----:B------:R-:W-:Y:S01]  /*1da0*/  UIADD3 UR14, UR14, 0x2, URZ ;  /* 0x000000020e0e7890 */ /* 0x000fe2000fffe03f */
[----:B------:R-:W-:Y:S01]  /*1db0*/  UMOV UR13, 0x80000020 ;  /* 0x80000020000d7882 */ /* 0x000fe20000000000 */
[----:B------:R-:W-:Y:S01]  /*1dc0*/  UMOV UR15, 0x80000020 ;  /* 0x80000020000f7882 */ /* 0x000fe20000000000 */
[----:B------:R-:W-:-:S04]  /*1dd0*/  UISETP.NE.AND UP0, UPT, UR6, UR19, UPT ;  /* 0x000000130600728c */ /* 0x000fc8000bf05270 */
[----:B------:R-:W-:-:S06]  /*1de0*/  USEL UR7, URZ, 0x1, UP0 ;  /* 0x000000013f077887 */ /* 0x000fcc0008000000 */
[----:B------:R-:W-:Y:S01]  /*1df0*/  ISETP.NE.AND P0, PT, RZ, UR7, PT ;  /* 0x00000007ff007c0c */ /* 0x000fe2000bf05270 */
[----:B------:R-:W-:Y:S03]  /*1e00*/  QGMMA.64x64x32.F32.E5M2.E5M2 R24, gdesc[UR12], R24, gsb0 ;  /* 0x00e000000c1879f3 */ /* 0x000fe60008003818 */
[----:B------:R-:W-:-:S09]  /*1e10*/  WARPGROUP.DEPBAR.LE gsb0, 0x1 ;  /* 0x00008000000079c5 */ /* 0x000fd20000010100 */
[----:B------:R-:W-:Y:S05]  /*1e20*/  @!P0 BRA `(.L_x_28) ;  /* 0x0000000000888947 */ /* 0x000fea0003800000 */
[----:B------:R-:W-:Y:S02]  /*1e30*/  WARPGROUP.DEPBAR.LE gsb0, 0x0 ;  /* 0x00008000000079c5 */ /* 0x000fe40000010000 */
[----:B------:R-:W-:-:S01]  /*1e40*/  FADD R79, R24, R79 ;  /* 0x0000004f184f7221 */ /* 0x000fc20000000000 */
[----:B------:R-:W-:Y:S01]  /*1e50*/  FADD R80, R25, R80 ;  /* 0x0000005019507221 */ /* 0x000fe20000000000 */
        /* <DEDUP_REMOVED lines=30> */
[----:B------:R-:W-:-:S06]  /*2040*/  UMOV UR6, URZ ;  /* 0x0000003f00067c82 */ /* 0x000fcc0008000000 */
.L_x_28:
[----:B------:R-:W-:Y:S05]  /*2050*/  @!P1 BRA `(.L_x_29) ;  /* 0x0000000000049947 */ /* 0x000fea0003800000 */
[----:B------:R-:W-:Y:S01]  /*2060*/  BPT.TRAP 0x1 ;  /* 0x000000040000795c */ /* 0x000fe20000300000 */
.L_x_29:
[----:B------:R-:W-:-:S13]  /*2070*/  ISETP.NE.AND P0, PT, R6, RZ, PT ;  /* 0x000000ff0600720c */ /* 0x000fda0003f05270 */
[----:B01----:R-:W-:-:S05]  /*2080*/  @P0 LEA R10, R9, UR10, 0x3 ;  /* 0x0000000a090a0c11 */ /* 0x003fca000f8e18ff */
[----:B------:R-:W-:-:S05]  /*2090*/  @P0 VIADD R10, R10, 0x28 ;  /* 0x000000280a0a0836 */ /* 0x000fca0000000000 */
[----:B------:R-:W-:-:S04]  /*20a0*/  @P0 PRMT R10, R3, 0x654, R10 ;  /* 0x00000654030a0816 */ /* 0x000fc8000000000a */
[----:B------:R0:W-:Y:S01]  /*20b0*/  @P0 SYNCS.ARRIVE.TRANS64.RED.A1T0 RZ, [R10+URZ], RZ ;  /* 0x000000ff0aff09a7 */ /* 0x0001e2000810043f */
[----:B------:R-:W-:-:S13]  /*20c0*/  ISETP.GT.U32.AND P0, PT, R2, 0x1, PT ;  /* 0x000000010200780c */ /* 0x000fda0003f04070 */
[----:B0-----:R-:W-:Y:S05]  /*20d0*/  @P0 BRA `(.L_x_30) ;  /* 0x0000000000040947 */ /* 0x001fea0003800000 */
[----:B------:R-:W-:Y:S01]  /*20e0*/  BPT.TRAP 0x1 ;  /* 0x000000040000795c */ /* 0x000fe20000300000 */
.L_x_30:
[----:B------:R-:W-:Y:S01]  /*20f0*/  UIADD3 UR18, UR18, 0x1, URZ ;  /* 0x0000000112127890 */ /* 0x000fe2000fffe03f */
[C---:B------:R-:W-:Y:S01]  /*2100*/  ISETP.GT.AND P1, PT, R8.reuse, 0x1, PT ;  /* 0x000000010800780c */ /* 0x040fe20003f24270 */
[----:B------:R-:W-:Y:S02]  /*2110*/  VIADD R9, R9, 0x1 ;  /* 0x0000000109097836 */ /* 0x000fe40000000000 */
[----:B------:R-:W-:Y:S01]  /*2120*/  UISETP.NE.AND UP0, UPT, UR18, 0x5, UPT ;  /* 0x000000051200788c */ /* 0x000fe2000bf05270 */
[----:B------:R-:W-:Y:S02]  /*2130*/  VIADD R8, R8, 0xffffffff ;  /* 0xffffffff08087836 */ /* 0x000fe40000000000 */
[C---:B------:R-:W-:Y:S01]  /*2140*/  ISETP.NE.AND P0, PT, R9.reuse, 0x5, PT ;  /* 0x000000050900780c */ /* 0x040fe20003f05270 */
[----:B------:R-:W-:Y:S02]  /*2150*/  USEL UR8, URZ, 0x1, UP0 ;  /* 0x000000013f087887 */ /* 0x000fe40008000000 */
[----:B------:R-:W-:Y:S01]  /*2160*/  USEL UR18, UR18, URZ, UP0 ;  /* 0x0000003f12127287 */ /* 0x000fe20008000000 */
[----:B------:R-:W-:-:S03]  /*2170*/  SEL R9, R9, RZ, P0 ;  /* 0x000000ff09097207 */ /* 0x000fc60000000000 */
[----:B------:R-:W-:Y:S01]  /*2180*/  LOP3.LUT R14, R14, UR8, RZ, 0x3c, !PT ;  /* 0x000000080e0e7c12 */ /* 0x000fe2000f8e3cff */
[----:B------:R-:W-:Y:S01]  /*2190*/  UMOV UR8, 0x1 ;  /* 0x0000000100087882 */ /* 0x000fe20000000000 */
[----:B------:R-:W-:Y:S06]  /*21a0*/  @P1 BRA `(.L_x_31) ;  /* 0xfffffff800841947 */ /* 0x000fec000383ffff */
.L_x_23:
[----:B------:R-:W-:Y:S01]  /*21b0*/  UISETP.NE.AND UP0, UPT, UR6, URZ, UPT ;  /* 0x0000003f0600728c */ /* 0x000fe2000bf05270 */
[----:B01----:R-:W0:Y:S03]  /*21c0*/  LDC R8, c[0x0][0x28c] ;  /* 0x0000a300ff087b82 */ /* 0x003e260000000800 */
[----:B------:R-:W-:-:S06]  /*21d0*/  USEL UR6, URZ, 0x1, !UP0 ;  /* 0x000000013f067887 */ /* 0x000fcc000c000000 */
[----:B------:R-:W-:Y:S02]  /*21e0*/  ISETP.NE.AND P0, PT, RZ, UR6, PT ;  /* 0x00000006ff007c0c */ /* 0x000fe4000bf05270 */
[----:B0-----:R-:W-:-:S11]  /*21f0*/  ISETP.GE.AND P1, PT, R8, 0x1, PT ;  /* 0x000000010800780c */ /* 0x001fd60003f26270 */
[----:B------:R-:W-:Y:S05]  /*2200*/  @!P0 BRA `(.L_x_32) ;  /* 0x0000000000848947 */ /* 0x000fea0003800000 */
[----:B------:R-:W-:Y:S02]  /*2210*/  WARPGROUP.DEPBAR.LE gsb0, 0x0 ;  /* 0x00008000000079c5 */ /* 0x000fe40000010000 */
[----:B------:R-:W-:Y:S01]  /*2220*/  FADD R79, R24, R79 ;  /* 0x0000004f184f7221 */ /* 0x000fe20000000000 */
        /* <DEDUP_REMOVED lines=30> */
[----:B------:R-:W-:-:S07]  /*2410*/  FADD R16, R16, R55 ;  /* 0x0000003710107221 */ /* 0x000fce0000000000 */
.L_x_32:
[----:B------:R-:W-:Y:S02]  /*2420*/  WARPGROUP.DEPBAR.LE gsb0, 0x0 ;  /* 0x00008000000079c5 */ /* 0x000fe40000010000 */
[----:B------:R-:W-:Y:S05]  /*2430*/  @!P1 BRA `(.L_x_33) ;  /* 0x0000000000549947 */ /* 0x000fea0003800000 */
[----:B------:R-:W-:-:S13]  /*2440*/  ISETP.NE.AND P0, PT, R81, 0x3, PT ;  /* 0x000000035100780c */ /* 0x000fda0003f05270 */
[----:B------:R-:W-:Y:S05]  /*2450*/  @!P0 BRA `(.L_x_34) ;  /* 0x0000000000048947 */ /* 0x000fea0003800000 */
[----:B------:R-:W-:Y:S01]  /*2460*/  BPT.TRAP 0x1 ;  /* 0x000000040000795c */ /* 0x000fe20000300000 */
.L_x_34:
[----:B------:R-:W-:Y:S01]  /*2470*/  ISETP.NE.AND P0, PT, R6, RZ, PT ;  /* 0x000000ff0600720c */ /* 0x000fe20003f05270 */
[----:B------:R-:W-:Y:S01]  /*2480*/  BSSY B0, `(.L_x_35) ;  /* 0x000000e000007945 */ /* 0x000fe20003800000 */
[----:B------:R-:W-:-:S11]  /*2490*/  ISETP.GT.U32.AND P1, PT, R2, 0x1, PT ;  /* 0x000000010200780c */ /* 0x000fd60003f24070 */
[----:B------:R-:W-:Y:S05]  /*24a0*/  @!P0 BRA `(.L_x_36) ;  /* 0x00000000002c8947 */ /* 0x000fea0003800000 */
[----:B------:R-:W-:-:S04]  /*24b0*/  UISETP.LT.AND UP0, UPT, UR9, 0x1, UPT ;  /* 0x000000010900788c */ /* 0x000fc8000bf01270 */
[----:B------:R-:W-:-:S04]  /*24c0*/  USEL UR8, UR9, 0x1, UP0 ;  /* 0x0000000109087887 */ /* 0x000fc80008000000 */
[----:B------:R-:W-:-:S04]  /*24d0*/  UIADD3 UR8, UR5, UR9, -UR8 ;  /* 0x0000000905087290 */ /* 0x000fc8000fffe808 */
[----:B------:R-:W-:-:S04]  /*24e0*/  UIMAD.WIDE.U32 UR6, UR8, -0x33333333, URZ ;  /* 0xcccccccd080678a5 */ /* 0x000fc8000f8e003f */
[----:B------:R-:W-:-:S04]  /*24f0*/  USHF.R.U32.HI UR6, URZ, 0x2, UR7 ;  /* 0x000000023f067899 */ /* 0x000fc80008011607 */
[----:B------:R-:W-:-:S04]  /*2500*/  UIMAD UR8, UR6, -0x5, UR8 ;  /* 0xfffffffb060878a4 */ /* 0x000fc8000f8e0208 */
[----:B------:R-:W-:-:S04]  /*2510*/  ULEA UR8, UR8, UR10, 0x3 ;  /* 0x0000000a08087291 */ /* 0x000fc8000f8e183f */
[----:B------:R-:W-:-:S06]  /*2520*/  UIADD3 UR8, UR8, 0x28, URZ ;  /* 0x0000002808087890 */ /* 0x000fcc000fffe03f */
[----:B------:R-:W-:-:S05]  /*2530*/  IMAD.U32 R8, RZ, RZ, UR8 ;  /* 0x00000008ff087e24 */ /* 0x000fca000f8e00ff */
[----:B------:R-:W-:-:S04]  /*2540*/  PRMT R8, R3, 0x654, R8 ;  /* 0x0000065403087816 */ /* 0x000fc80000000008 */
[----:B------:R0:W-:Y:S03]  /*2550*/  SYNCS.ARRIVE.TRANS64.RED.A1T0 RZ, [R8+URZ], RZ ;  /* 0x000000ff08ff79a7 */ /* 0x0001e6000810043f */
.L_x_36:
[----:B------:R-:W-:Y:S05]  /*2560*/  BSYNC B0 ;  /* 0x0000000000007941 */ /* 0x000fea0003800000 */
.L_x_35:
[----:B------:R-:W-:Y:S05]  /*2570*/  @P1 BRA `(.L_x_33) ;  /* 0x0000000000041947 */ /* 0x000fea0003800000 */
[----:B------:R-:W-:Y:S01]  /*2580*/  BPT.TRAP 0x1 ;  /* 0x000000040000795c */ /* 0x000fe20000300000 */
.L_x_33:
[----:B------:R-:W1:Y:S01]  /*2590*/  LDC R24, c[0x0][0x288] ;  /* 0x0000a200ff187b82 */ /* 0x000e620000000800 */
[C---:B------:R-:W-:Y:S01]  /*25a0*/  LOP3.LUT R14, R0.reuse, 0x3, RZ, 0xc0, !PT ;  /* 0x00000003000e7812 */ /* 0x040fe200078ec0ff */
[----:B------:R-:W-:Y:S01]  /*25b0*/  IMAD.SHL.U32 R25, R15, 0x40, RZ ;  /* 0x000000400f197824 */ /* 0x000fe200078e00ff */
[--C-:B0-----:R-:W-:Y:S01]  /*25c0*/  SHF.R.U32.HI R8, RZ, 0x2, R0.reuse ;  /* 0x00000002ff087819 */ /* 0x101fe20000011600 */
[----:B------:R-:W-:Y:S01]  /*25d0*/  UIADD3 UR5, UR9, UR5, URZ ;  /* 0x0000000509057290 */ /* 0x000fe2000fffe03f */
[----:B------:R-:W-:Y:S01]  /*25e0*/  LOP3.LUT R10, R0, 0x60, RZ, 0xc0, !PT ;  /* 0x00000060000a7812 */ /* 0x000fe200078ec0ff */
[----:B------:R-:W-:Y:S01]  /*25f0*/  ULDC UR12, c[0x0][0x284] ;  /* 0x0000a100000c7ab9 */ /* 0x000fe20000000800 */
[----:B------:R-:W-:Y:S01]  /*2600*/  SHF.R.U32.HI R11, RZ, 0x7, R0 ;  /* 0x00000007ff0b7819 */ /* 0x000fe20000011600 */
[----:B------:R-:W-:Y:S01]  /*2610*/  UISETP.GT.U32.AND UP0, UPT, UR5, 0x4, UPT ;  /* 0x000000040500788c */ /* 0x000fe2000bf04070 */
[----:B------:R-:W-:Y:S01]  /*2620*/  LOP3.LUT R9, R8, 0x7, RZ, 0xc0, !PT ;  /* 0x0000000708097812 */ /* 0x000fe200078ec0ff */
[----:B------:R-:W-:Y:S01]  /*2630*/  UISETP.GE.U32.AND UP1, UPT, UR9, 0x5, UPT ;  /* 0x000000050900788c */ /* 0x000fe2000bf26070 */
[----:B------:R-:W-:Y:S01]  /*2640*/  SHF.R.U32.HI R10, RZ, 0x1, R10 ;  /* 0x00000001ff0a7819 */ /* 0x000fe2000001160a */
[----:B------:R-:W-:Y:S01]  /*2650*/  UISETP.LT.U32.AND UP0, UPT, UR9, 0x5, UP0 ;  /* 0x000000050900788c */ /* 0x000fe20008701070 */
[----:B------:R-:W-:Y:S01]  /*2660*/  LOP3.LUT R8, R11, 0x1, RZ, 0xc0, !PT ;  /* 0x000000010b087812 */ /* 0x000fe200078ec0ff */
[----:B------:R-:W-:Y:S01]  /*2670*/  ULDC.64 UR10, c[0x0][0x5d0] ;  /* 0x00017400000a7ab9 */ /* 0x000fe20000000a00 */
[----:B------:R-:W-:Y:S01]  /*2680*/  IADD3 R27, RZ, -R10, -R9 ;  /* 0x8000000aff1b7210 */ /* 0x000fe20007ffe809 */
[----:B------:R-:W-:Y:S01]  /*2690*/  UIMAD.WIDE.U32 UR6, UR5, -0x33333333, URZ ;  /* 0xcccccccd050678a5 */ /* 0x000fe2000f8e003f */
[----:B------:R-:W-:Y:S01]  /*26a0*/  SHF.R.S32.HI R32, RZ, 0x1f, R73 ;  /* 0x0000001fff207819 */ /* 0x000fe20000011449 */
[----:B------:R-:W-:Y:S01]  /*26b0*/  USEL UR8, URZ, 0x1, !UP0 ;  /* 0x000000013f087887 */ /* 0x000fe2000c000000 */
[C---:B------:R-:W-:Y:S01]  /*26c0*/  IMAD.SHL.U32 R26, R8.reuse, 0x40, RZ ;  /* 0x00000040081a7824 */ /* 0x040fe200078e00ff */
[----:B------:R-:W-:Y:S01]  /*26d0*/  USHF.R.U32.HI UR6, URZ, 0x2, UR7 ;  /* 0x000000023f067899 */ /* 0x000fe20008011607 */
[----:B------:R-:W-:Y:S01]  /*26e0*/  IMAD R27, R8, -0x40, R27 ;  /* 0xffffffc0081b7824 */ /* 0x000fe200078e021b */
[----:B------:R-:W-:Y:S01]  /*26f0*/  ULOP3.LUT UR4, UR4, UR8, URZ, 0x3c, !UPT ;  /* 0x0000000804047292 */ /* 0x000fe2000f8e3c3f */
[----:B------:R-:W-:Y:S01]  /*2700*/  IMAD R8, R32, UR10, RZ ;  /* 0x0000000a20087c24 */ /* 0x000fe2000f8e02ff */
[----:B-1----:R-:W-:Y:S01]  /*2710*/  ISETP.GE.AND P0, PT, R25, R24, PT ;  /* 0x000000181900720c */ /* 0x002fe20003f06270 */
[----:B------:R-:W-:Y:S01]  /*2720*/  IMAD R28, R14, -0x2, R24 ;  /* 0xfffffffe0e1c7824 */ /* 0x000fe200078e0218 */
[----:B------:R-:W-:Y:S01]  /*2730*/  LOP3.LUT R11, R26, 0x40, R9, 0xe2, !PT ;  /* 0x000000401a0b7812 */ /* 0x000fe200078ee209 */
[C---:B------:R-:W-:Y:S01]  /*2740*/  IMAD.SHL.U32 R24, R71.reuse, 0x80, RZ ;  /* 0x0000008047187824 */ /* 0x040fe200078e00ff */
[----:B------:R-:W-:Y:S01]  /*2750*/  UIMAD UR5, UR6, -0x5, UR5 ;  /* 0xfffffffb060578a4 */ /* 0x000fe2000f8e0205 */
[----:B------:R-:W-:Y:S01]  /*2760*/  IMAD.SHL.U32 R14, R0, 0x2, RZ ;  /* 0x00000002000e7824 */ /* 0x000fe200078e00ff */
[----:B------:R-:W-:Y:S01]  /*2770*/  @UP1 ULOP3.LUT UR4, UR4, 0x1, UR6, 0x78, !UPT ;  /* 0x0000000104041892 */ /* 0x000fe2000f8e7806 */
[----:B------:R-:W-:Y:S01]  /*2780*/  IMAD.WIDE R30, R71, 0x80, RZ ;  /* 0x00000080471e7825 */ /* 0x000fe200078e02ff */
[----:B------:R-:W-:-:S02]  /*2790*/  ISETP.GE.OR P0, PT, R24, UR12, P0 ;  /* 0x0000000c18007c0c */ /* 0x000fc40008706670 */
[----:B------:R-:W-:Y:S01]  /*27a0*/  LOP3.LUT R14, R25, 0x6, R14, 0xf8, !PT ;  /* 0x00000006190e7812 */ /* 0x000fe200078ef80e */
[C---:B------:R-:W-:Y:S01]  /*27b0*/  IMAD R29, R73.reuse, UR11, R8 ;  /* 0x0000000b491d7c24 */ /* 0x040fe2000f8e0208 */
[----:B------:R-:W-:Y:S01]  /*27c0*/  IADD3 R27, -R24, UR12, R27 ;  /* 0x0000000c181b7c10 */ /* 0x000fe2000fffe11b */
[----:B------:R-:W-:Y:S01]  /*27d0*/  IMAD.IADD R28, R28, 0x1, -R25 ;  /* 0x000000011c1c7824 */ /* 0x000fe200078e0a19 */
[----:B------:R-:W-:Y:S01]  /*27e0*/  SHF.R.S32.HI R15, RZ, 0x1f, R14 ;  /* 0x0000001fff0f7819 */ /* 0x000fe2000001140e */
[----:B------:R-:W-:Y:S01]  /*27f0*/  IMAD.MOV.U32 R26, RZ, RZ, -0x1 ;  /* 0xffffffffff1a7424 */ /* 0x000fe200078e00ff */
[----:B------:R-:W-:Y:S01]  /*2800*/  LOP3.LUT R33, R30, R11, R10, 0xfe, !PT ;  /* 0x0000000b1e217212 */ /* 0x000fe200078efe0a */
[----:B------:R-:W-:-:S04]  /*2810*/  IMAD.WIDE.U32 R8, R73, UR10, R14 ;  /* 0x0000000a49087c25 */ /* 0x000fc8000f8e000e */
[----:B------:R-:W-:Y:S01]  /*2820*/  IMAD.IADD R9, R9, 0x1, R29 ;  /* 0x0000000109097824 */ /* 0x000fe200078e021d */
[----:B------:R-:W-:Y:S06]  /*2830*/  @P0 BRA `(.L_x_37) ;  /* 0x0000002400940947 */ /* 0x000fec0003800000 */
[----:B------:R-:W0:Y:S01]  /*2840*/  LDC.64 R24, c[0x0][0x5c8] ;  /* 0x00017200ff187b82 */ /* 0x000e220000000a00 */
[----:B------:R-:W-:Y:S01]  /*2850*/  ULDC.64 UR6, c[0x0][0x5c0] ;  /* 0x0001700000067ab9 */ /* 0x000fe20000000a00 */
[----:B------:R-:W-:Y:S01]  /*2860*/  BSSY B0, `(.L_x_37) ;  /* 0x0000262000007945 */ /* 0x000fe20003800000 */
[-C--:B0-----:R-:W-:Y:S02]  /*2870*/  IMAD R10, R31, R24.reuse, RZ ;  /* 0x000000181f0a7224 */ /* 0x081fe400078e02ff */
[----:B------:R-:W-:-:S04]  /*2880*/  IMAD.WIDE.U32 R8, R33, R24, R8 ;  /* 0x0000001821087225 */ /* 0x000fc800078e0008 */
[----:B------:R-:W-:Y:S01]  /*2890*/  IMAD R11, R33, R25, R10 ;  /* 0x00000019210b7224 */ /* 0x000fe200078e020a */
[----:B------:R-:W-:Y:S02]  /*28a0*/  LEA R10, P0, R24, R8, 0x3 ;  /* 0x00000008180a7211 */ /* 0x000fe400078018ff */
[----:B------:R-:W-:Y:S01]  /*28b0*/  IADD3 R8, P1, R8, UR6, RZ ;  /* 0x0000000608087c10 */ /* 0x000fe2000ff3e0ff */
[----:B------:R-:W-:Y:S01]  /*28c0*/  IMAD.IADD R9, R9, 0x1, R11 ;  /* 0x0000000109097824 */ /* 0x000fe200078e020b */
[----:B------:R-:W-:-:S04]  /*28d0*/  IADD3 R10, P2, R10, UR6, RZ ;  /* 0x000000060a0a7c10 */ /* 0x000fc8000ff5e0ff */
[----:B------:R-:W-:Y:S02]  /*28e0*/  LEA.HI.X R11, R24, R9, R25, 0x3, P0 ;  /* 0x00000009180b7211 */ /* 0x000fe400000f1c19 */
[----:B----45:R-:W-:Y:S02]  /*28f0*/  FSETP.NEU.AND P0, PT, R12, RZ, PT ;  /* 0x000000ff0c00720b */ /* 0x030fe40003f0d000 */
[----:B------:R-:W-:Y:S02]  /*2900*/  IADD3.X R9, R9, UR7, RZ, P1, !PT ;  /* 0x0000000709097c10 */ /* 0x000fe40008ffe4ff */
[----:B------:R-:W-:-:S09]  /*2910*/  IADD3.X R11, R11, UR7, RZ, P2, !PT ;  /* 0x000000070b0b7c10 */ /* 0x000fd200097fe4ff */
[----:B------:R-:W-:Y:S05]  /*2920*/  @!P0 BRA `(.L_x_38) ;  /* 0x0000001c00148947 */ /* 0x000fea0003800000 */
[----:B------:R-:W-:Y:S01]  /*2930*/  ULDC.64 UR6, c[0x0][0x5b8] ;  /* 0x00016e0000067ab9 */ /* 0x000fe20000000a00 */
[----:B------:R-:W-:Y:S01]  /*2940*/  ISETP.GE.AND P0, PT, R28, 0x1, PT ;  /* 0x000000011c00780c */ /* 0x000fe20003f06270 */
[----:B------:R-:W-:Y:S01]  /*2950*/  IMAD R32, R32, UR6, RZ ;  /* 0x0000000620207c24 */ /* 0x000fe2000f8e02ff */
[----:B------:R-:W-:Y:S01]  /*2960*/  ULDC.64 UR10, c[0x0][0x5a8] ;  /* 0x00016a00000a7ab9 */ /* 0x000fe20000000a00 */
[----:B------:R-:W-:Y:S01]  /*2970*/  IMAD.WIDE.U32 R24, R73, UR6, R14 ;  /* 0x0000000649187c25 */ /* 0x000fe2000f8e000e */
[----:B------:R-:W-:Y:S01]  /*2980*/  ISETP.LT.OR P3, PT, R27, 0x1, !P0 ;  /* 0x000000011b00780c */ /* 0x000fe20004761670 */
[----:B------:R-:W-:Y:S02]  /*2990*/  BSSY B1, `(.L_x_39) ;  /* 0x000000c000017945 */ /* 0x000fe40003800000 */
[----:B------:R-:W-:Y:S01]  /*29a0*/  IMAD R73, R73, UR7, R32 ;  /* 0x0000000749497c24 */ /* 0x000fe2000f8e0220 */
[----:B------:R-:W-:Y:S02]  /*29b0*/  ULDC.64 UR6, c[0x0][0x5b0] ;  /* 0x00016c0000067ab9 */ /* 0x000fe40000000a00 */
[----:B------:R-:W-:-:S02]  /*29c0*/  IMAD R29, R31, UR6, RZ ;  /* 0x000000061f1d7c24 */ /* 0x000fc4000f8e02ff */
[----:B------:R-:W-:Y:S02]  /*29d0*/  IMAD.IADD R25, R25, 0x1, R73 ;  /* 0x0000000119197824 */ /* 0x000fe400078e0249 */
[C---:B------:R-:W-:Y:S02]  /*29e0*/  IMAD R29, R33.reuse, UR7, R29 ;  /* 0x00000007211d7c24 */ /* 0x040fe4000f8e021d */
[----:B------:R-:W-:-:S03]  /*29f0*/  IMAD.WIDE.U32 R14, R33, UR6, R24 ;  /* 0x00000006210e7c25 */ /* 0x000fc6000f8e0018 */
[----:B------:R-:W-:-:S04]  /*2a00*/  IADD3 R14, P1, R14, UR10, RZ ;  /* 0x0000000a0e0e7c10 */ /* 0x000fc8000ff3e0ff */
[--C-:B------:R-:W-:Y:S02]  /*2a10*/  IADD3.X R15, R15, UR11, R29.reuse, P1, !PT ;  /* 0x0000000b0f0f7c10 */ /* 0x100fe40008ffe41d */
[----:B------:R-:W-:Y:S01]  /*2a20*/  PRMT R29, RZ, 0x7610, R29 ;  /* 0x00007610ff1d7816 */ /* 0x000fe2000000001d */
[----:B------:R-:W-:Y:S06]  /*2a30*/  @P3 BRA `(.L_x_40) ;  /* 0x0000000000043947 */ /* 0x000fec0003800000 */
[----:B------:R0:W5:Y:S02]  /*2a40*/  LDG.E.U8 R29, desc[UR16][R14.64] ;  /* 0x000000100e1d7981 */ /* 0x000164000c1e1100 */
.L_x_40:
[----:B------:R-:W-:Y:S05]  /*2a50*/  BSYNC B1 ;  /* 0x0000000000017941 */ /* 0x000fea0003800000 */
.L_x_39:
[----:B-----5:R-:W-:Y:S01]  /*2a60*/  LOP3.LUT R29, R29, 0xff, RZ, 0xc0, !PT ;  /* 0x000000ff1d1d7812 */ /* 0x020fe200078ec0ff */
[----:B------:R-:W-:Y:S01]  /*2a70*/  BSSY B1, `(.L_x_41) ;  /* 0x000000c000017945 */ /* 0x000fe20003800000 */
[----:B------:R-:W-:Y:S02]  /*2a80*/  ISETP.GE.AND P1, PT, R28, 0x2, PT ;  /* 0x000000021c00780c */ /* 0x000fe40003f26270 */
[----:B------:R-:W-:Y:S02]  /*2a90*/  F2FP.F16.E5M2.UNPACK_B R29, R29 ;  /* 0x0000001dff1d723e */ /* 0x000fe400020004ff */
[----:B------:R-:W-:-:S03]  /*2aa0*/  ISETP.LT.OR P2, PT, R27, 0x1, !P1 ;  /* 0x000000011b00780c */ /* 0x000fc60004f41670 */
[----:B------:R-:W-:-:S05]  /*2ab0*/  HADD2.F32 R29, -RZ, R29.H0_H0 ;  /* 0x2000001dff1d7230 */ /* 0x000fca0000004100 */
[----:B------:R-:W-:Y:S01]  /*2ac0*/  FMUL R32, R29, R12 ;  /* 0x0000000c1d207220 */ /* 0x000fe20000400000 */
[----:B------:R-:W-:-:S03]  /*2ad0*/  PRMT R29, RZ, 0x7610, R29 ;  /* 0x00007610ff1d7816 */ /* 0x000fc6000000001d */
[----:B--2---:R-:W-:-:S05]  /*2ae0*/  FFMA R32, R79, R7, R32 ;  /* 0x000000074f207223 */ /* 0x004fca0000000020 */
[----:B------:R-:W-:-:S05]  /*2af0*/  F2FP.SATFINITE.E5M2.F32.PACK_AB_MERGE_C R35, RZ, R32, RZ ;  /* 0x00000020ff23723e */ /* 0x000fca00048060ff */
[----:B------:R1:W-:Y:S01]  /*2b00*/  @!P3 STG.E.U8 desc[UR16][R8.64], R35 ;  /* 0x000000230800b986 */ /* 0x0003e2000c101110 */
[----:B------:R-:W-:Y:S05]  /*2b10*/  @P2 BRA `(.L_x_42) ;  /* 0x0000000000042947 */ /* 0x000fea0003800000 */
[----:B------:R2:W5:Y:S02]  /*2b20*/  LDG.E.U8 R29, desc[UR16][R14.64+0x1] ;  /* 0x000001100e1d7981 */ /* 0x000564000c1e1100 */
.L_x_42:
[----:B------:R-:W-:Y:S05]  /*2b30*/  BSYNC B1 ;  /* 0x0000000000017941 */ /* 0x000fea0003800000 */
.L_x_41:
[----:B-----5:R-:W-:Y:S01]  /*2b40*/  LOP3.LUT R29, R29, 0xff, RZ, 0xc0, !PT ;  /* 0x000000ff1d1d7812 */ /* 0x020fe200078ec0ff */
[----:B------:R-:W-:Y:S01]  /*2b50*/  BSSY B1, `(.L_x_43) ;  /* 0x0000012000017945 */ /* 0x000fe20003800000 */
[----:B------:R-:W-:Y:S02]  /*2b60*/  IADD3 R33, P3, R33, 0x8, RZ ;  /* 0x0000000821217810 */ /* 0x000fe40007f7e0ff */
[----:B------:R-:W-:Y:S02]  /*2b70*/  F2FP.F16.E5M2.UNPACK_B R29, R29 ;  /* 0x0000001dff1d723e */ /* 0x000fe400020004ff */
[----:B------:R-:W-:Y:S01]  /*2b80*/  ISETP.LT.OR P0, PT, R27, 0x9, !P0 ;  /* 0x000000091b00780c */ /* 0x000fe20004701670 */
[----:B------:R-:W-:Y:S02]  /*2b90*/  IMAD.X R30, RZ, RZ, R31, P3 ;  /* 0x000000ffff1e7224 */ /* 0x000fe400018e061f */
[----:B------:R-:W-:Y:S02]  /*2ba0*/  HADD2.F32 R29, -RZ, R29.H0_H0 ;  /* 0x2000001dff1d7230 */ /* 0x000fe40000004100 */
[----:B------:R-:W-:-:S02]  /*2bb0*/  IMAD R30, R30, UR6, RZ ;  /* 0x000000061e1e7c24 */ /* 0x000fc4000f8e02ff */
[----:B------:R-:W-:-:S04]  /*2bc0*/  IMAD.WIDE.U32 R24, R33, UR6, R24 ;  /* 0x0000000621187c25 */ /* 0x000fc8000f8e0018 */
[----:B------:R-:W-:Y:S01]  /*2bd0*/  FMUL R29, R29, R12 ;  /* 0x0000000c1d1d7220 */ /* 0x000fe20000400000 */
[----:B------:R-:W-:-:S03]  /*2be0*/  IMAD R33, R33, UR7, R30 ;  /* 0x0000000721217c24 */ /* 0x000fc6000f8e021e */
[----:B------:R-:W-:Y:S01]  /*2bf0*/  FFMA R29, R80, R7, R29 ;  /* 0x00000007501d7223 */ /* 0x000fe2000000001d */
[----:B------:R-:W-:-:S04]  /*2c00*/  IADD3 R24, P3, R24, UR10, RZ ;  /* 0x0000000a18187c10 */ /* 0x000fc8000ff7e0ff */
[----:B------:R-:W-:Y:S02]  /*2c10*/  F2FP.SATFINITE.E5M2.F32.PACK_AB_MERGE_C R31, RZ, R29, RZ ;  /* 0x0000001dff1f723e */ /* 0x000fe400048060ff */
[----:B------:R-:W-:Y:S02]  /*2c20*/  IADD3.X R25, R25, UR11, R33, P3, !PT ;  /* 0x0000000b19197c10 */ /* 0x000fe40009ffe421 */
[----:B------:R-:W-:Y:S01]  /*2c30*/  PRMT R29, RZ, 0x7610, R29 ;  /* 0x00007610ff1d7816 */ /* 0x000fe2000000001d */
[----:B------:R3:W-:Y:S01]  /*2c40*/  @!P2 STG.E.U8 desc[UR16][R8.64+0x1], R31 ;  /* 0x0000011f0800a986 */ /* 0x0007e2000c101110 */
[----:B------:R-:W-:Y:S05]  /*2c50*/  @P0 BRA `(.L_x_44) ;  /* 0x0000000000040947 */ /* 0x000fea0003800000 */
[----:B------:R4:W5:Y:S02]  /*2c60*/  LDG.E.U8 R29, desc[UR16][R24.64] ;  /* 0x00000010181d7981 */ /* 0x000964000c1e1100 */
.L_x_44:
[----:B------:R-:W-:Y:S05]  /*2c70*/  BSYNC B1 ;  /* 0x0000000000017941 */ /* 0x000fea0003800000 */
.L_x_43:
[----:B-----5:R-:W-:Y:S01]  /*2c80*/  LOP3.LUT R29, R29, 0xff, RZ, 0xc0, !PT ;  /* 0x000000ff1d1d7812 */ /* 0x020fe200078ec0ff */
[----:B------:R-:W-:Y:S01]  /*2c90*/  BSSY B1, `(.L_x_45) ;  /* 0x000000b000017945 */ /* 0x000fe20003800000 */
[----:B------:R-:W-:Y:S02]  /*2ca0*/  ISETP.LT.OR P1, PT, R27, 0x9, !P1 ;  /* 0x000000091b00780c */ /* 0x000fe40004f21670 */
[----:B------:R-:W-:-:S05]  /*2cb0*/  F2FP.F16.E5M2.UNPACK_B R29, R29 ;  /* 0x0000001dff1d723e */ /* 0x000fca00020004ff */
[----:B------:R-:W-:-:S05]  /*2cc0*/  HADD2.F32 R29, -RZ, R29.H0_H0 ;  /* 0x2000001dff1d7230 */ /* 0x000fca0000004100 */
[----:B------:R-:W-:Y:S01]  /*2cd0*/  FMUL R30, R29, R12 ;  /* 0x0000000c1d1e7220 */ /* 0x000fe20000400000 */
[----:B------:R-:W-:-:S03]  /*2ce0*/  PRMT R29, RZ, 0x7610, R29 ;  /* 0x00007610ff1d7816 */ /* 0x000fc6000000001d */
[----:B------:R-:W-:-:S05]  /*2cf0*/  FFMA R30, R77, R7, R30 ;  /* 0x000000074d1e7223 */ /* 0x000fca000000001e */
[----:B---3--:R-:W-:-:S05]  /*2d00*/  F2FP.SATFINITE.E5M2.F32.PACK_AB_MERGE_C R31, RZ, R30, RZ ;  /* 0x0000001eff1f723e */ /* 0x008fca00048060ff */
[----:B------:R3:W-:Y:S01]  /*2d10*/  @!P0 STG.E.U8 desc[UR16][R10.64], R31 ;  /* 0x0000001f0a008986 */ /* 0x0007e2000c101110 */
[----:B------:R-:W-:Y:S05]  /*2d20*/  @P1 BRA `(.L_x_46) ;  /* 0x0000000000041947 */ /* 0x000fea0003800000 */
[----:B------:R0:W5:Y:S02]  /*2d30*/  LDG.E.U8 R29, desc[UR16][R24.64+0x1] ;  /* 0x00000110181d7981 */ /* 0x000164000c1e1100 */
.L_x_46:
[----:B------:R-:W-:Y:S05]  /*2d40*/  BSYNC B1 ;  /* 0x0000000000017941 */ /* 0x000fea0003800000 */
.L_x_45:
[----:B-----5:R-:W-:Y:S01]  /*2d50*/  LOP3.LUT R29, R29, 0xff, RZ, 0xc0, !PT ;  /* 0x000000ff1d1d7812 */ /* 0x020fe200078ec0ff */
[----:B------:R-:W-:Y:S01]  /*2d60*/  BSSY B1, `(.L_x_47) ;  /* 0x000000c000017945 */ /* 0x000fe20003800000 */
[----:B------:R-:W-:Y:S02]  /*2d70*/  ISETP.GE.AND P0, PT, R28, 0x9, PT ;  /* 0x000000091c00780c */ /* 0x000fe40003f06270 */
[----:B------:R-:W-:Y:S02]  /*2d80*/  F2FP.F16.E5M2.UNPACK_B R29, R29 ;  /* 0x0000001dff1d723e */ /* 0x000fe400020004ff */
[----:B------:R-:W-:-:S03]  /*2d90*/  ISETP.LT.OR P2, PT, R27, 0x1, !P0 ;  /* 0x000000011b00780c */ /* 0x000fc60004741670 */
[----:B------:R-:W-:-:S05]  /*2da0*/  HADD2.F32 R29, -RZ, R29.H0_H0 ;  /* 0x2000001dff1d7230 */ /* 0x000fca0000004100 */
[----:B------:R-:W-:-:S04]  /*2db0*/  FMUL R29, R29, R12 ;  /* 0x0000000c1d1d7220 */ /* 0x000fc80000400000 */
[----:B------:R-:W-:-:S05]  /*2dc0*/  FFMA R29, R78, R7, R29 ;  /* 0x000000074e1d7223 */ /* 0x000fca000000001d */
[----:B---3--:R-:W-:Y:S02]  /*2dd0*/  F2FP.SATFINITE.E5M2.F32.PACK_AB_MERGE_C R31, RZ, R29, RZ ;  /* 0x0000001dff1f723e */ /* 0x008fe400048060ff */
[----:B------:R-:W-:-:S03]  /*2de0*/  PRMT R29, RZ, 0x7610, R29 ;  /* 0x00007610ff1d7816 */ /* 0x000fc6000000001d */
[----:B------:R3:W-:Y:S01]  /*2df0*/  @!P1 STG.E.U8 desc[UR16][R10.64+0x1], R31 ;  /* 0x0000011f0a009986 */ /* 0x0007e2000c101110 */
[----:B------:R-:W-:Y:S05]  /*2e00*/  @P2 BRA `(.L_x_48) ;  /* 0x0000000000042947 */ /* 0x000fea0003800000 */
[----:B------:R0:W5:Y:S02]  /*2e10*/  LDG.E.U8 R29, desc[UR16][R14.64+0x8] ;  /* 0x000008100e1d7981 */ /* 0x000164000c1e1100 */
.L_x_48:
[----:B------:R-:W-:Y:S05]  /*2e20*/  BSYNC B1 ;  /* 0x0000000000017941 */ /* 0x000fea0003800000 */
.L_x_47:
        /* <DEDUP_REMOVED lines=13> */
.L_x_50:
[----:B------:R-:W-:Y:S05]  /*2f00*/  BSYNC B1 ;  /* 0x0000000000017941 */ /* 0x000fea0003800000 */
.L_x_49:
[----:B-----5:R-:W-:Y:S01]  /*2f10*/  LOP3.LUT R29, R29, 0xff, RZ, 0xc0, !PT ;  /* 0x000000ff1d1d7812 */ /* 0x020fe200078ec0ff */
[----:B------:R-:W-:Y:S01]  /*2f20*/  BSSY B1, `(.L_x_51) ;  /* 0x000000b000017945 */ /* 0x000fe20003800000 */
[----:B------:R-:W-:Y:S02]  /*2f30*/  ISETP.LT.OR P0, PT, R27, 0x9, !P0 ;  /* 0x000000091b00780c */ /* 0x000fe40004701670 */
[----:B------:R-:W-:-:S05]  /*2f40*/  F2FP.F16.E5M2.UNPACK_B R29, R29 ;  /* 0x0000001dff1d723e */ /* 0x000fca00020004ff */
        /* <DEDUP_REMOVED lines=8> */
.L_x_52:
[----:B------:R-:W-:Y:S05]  /*2fd0*/  BSYNC B1 ;  /* 0x0000000000017941 */ /* 0x000fea0003800000 */
.L_x_51:
        /* <DEDUP_REMOVED lines=12> */
.L_x_54:
[----:B------:R-:W-:Y:S05]  /*30a0*/  BSYNC B1 ;  /* 0x0000000000017941 */ /* 0x000fea0003800000 */
.L_x_53:
        /* <DEDUP_REMOVED lines=13> */
.L_x_56:
[----:B------:R-:W-:Y:S05]  /*3180*/  BSYNC B1 ;  /* 0x0000000000017941 */ /* 0x000fea0003800000 */
.L_x_55:
        /* <DEDUP_REMOVED lines=13> */
.L_x_58:
[----:B------:R-:W-:Y:S05]  /*3260*/  BSYNC B1 ;  /* 0x0000000000017941 */ /* 0x000fea0003800000 */
.L_x_57:
        /* <DEDUP_REMOVED lines=12> */
.L_x_60:
[----:B------:R-:W-:Y:S05]  /*3330*/  BSYNC B1 ;  /* 0x0000000000017941 */ /* 0x000fea0003800000 */
.L_x_59:
        /* <DEDUP_REMOVED lines=12> */
.L_x_62:
[----:B------:R-:W-:Y:S05]  /*3400*/  BSYNC B1 ;  /* 0x0000000000017941 */ /* 0x000fea0003800000 */
.L_x_61:
        /* <DEDUP_REMOVED lines=13> */
.L_x_64:
[----:B------:R-:W-:Y:S05]  /*34e0*/  BSYNC B1 ;  /* 0x0000000000017941 */ /* 0x000fea0003800000 */
.L_x_63:
        /* <DEDUP_REMOVED lines=13> */
.L_x_66:
[----:B------:R-:W-:Y:S05]  /*35c0*/  BSYNC B1 ;  /* 0x0000000000017941 */ /* 0x000fea0003800000 */
.L_x_65:
        /* <DEDUP_REMOVED lines=12> */
.L_x_68:
[----:B------:R-:W-:Y:S05]  /*3690*/  BSYNC B1 ;  /* 0x0000000000017941 */ /* 0x000fea0003800000 */
.L_x_67:
        /* <DEDUP_REMOVED lines=12> */
.L_x_70:
[----:B------:R-:W-:Y:S05]  /*3760*/  BSYNC B1 ;  /* 0x0000000000017941 */ /* 0x000fea0003800000 */
.L_x_69:
        /* <DEDUP_REMOVED lines=13> */
.L_x_72:
[----:B------:R-:W-:Y:S05]  /*3840*/  BSYNC B1 ;  /* 0x0000000000017941 */ /* 0x000fea0003800000 */
.L_x_71:
        /* <DEDUP_REMOVED lines=13> */
.L_x_74:
[----:B------:R-:W-:Y:S05]  /*3920*/  BSYNC B1 ;  /* 0x0000000000017941 */ /* 0x000fea0003800000 */
.L_x_73:
        /* <DEDUP_REMOVED lines=12> */
.L_x_76:
[----:B------:R-:W-:Y:S05]  /*39f0*/  BSYNC B1 ;  /* 0x0000000000017941 */ /* 0x000fea0003800000 */
.L_x_75:
        /* <DEDUP_REMOVED lines=12> */
.L_x_78:
[----:B------:R-:W-:Y:S05]  /*3ac0*/  BSYNC B1 ;  /* 0x0000000000017941 */ /* 0x000fea0003800000 */
.L_x_77:
        /* <DEDUP_REMOVED lines=13> */
.L_x_80:
[----:B------:R-:W-:Y:S05]  /*3ba0*/  BSYNC B1 ;  /* 0x0000000000017941 */ /* 0x000fea0003800000 */
.L_x_79:
        /* <DEDUP_REMOVED lines=13> */
.L_x_82:
[----:B------:R-:W-:Y:S05]  /*3c80*/  BSYNC B1 ;  /* 0x0000000000017941 */ /* 0x000fea0003800000 */
.L_x_81:
        /* <DEDUP_REMOVED lines=12> */
.L_x_84:
[----:B------:R-:W-:Y:S05]  /*3d50*/  BSYNC B1 ;  /* 0x0000000000017941 */ /* 0x000fea0003800000 */
.L_x_83:
[----:B-----5:R-:W-:Y:S01]  /*3d60*/  LOP3.LUT R29, R29, 0xff, RZ, 0xc0, !PT ;  /* 0x000000ff1d1d7812 */ /* 0x020fe200078ec0ff */
[----:B------:R-:W-:Y:S01]  /*3d70*/  BSSY B1, `(.L_x_85) ;  /* 0x000000b000017945 */ /* 0x000fe20003800000 */
[----:B------:R-:W-:Y:S02]  /*3d80*/  ISETP.LT.OR P1, PT, R27, 0x9, !P1 ;  /* 0x000000091b00780c */ /* 0x000fe40004f21670 */
[----:B------:R-:W-:-:S05]  /*3d90*/  F2FP.F16.E5M2.UNPACK_B R29, R29 ;  /* 0x0000001dff1d723e */ /* 0x000fca00020004ff */
[----:B------:R-:W-:-:S05]  /*3da0*/  HADD2.F32 R29, -RZ, R29.H0_H0 ;  /* 0x2000001dff1d7230 */ /* 0x000fca0000004100 */
[----:B------:R-:W-:-:S04]  /*3db0*/  FMUL R30, R29, R12 ;  /* 0x0000000c1d1e7220 */ /* 0x000fc80000400000 */
[----:B------:R-:W-:Y:S01]  /*3dc0*/  FFMA R30, R23, R7, R30 ;  /* 0x00000007171e7223 */ /* 0x000fe2000000001e */
[----:B------:R-:W-:-:S04]  /*3dd0*/  PRMT R23, RZ, 0x7610, R23 ;  /* 0x00007610ff177816 */ /* 0x000fc80000000017 */
[----:B------:R-:W-:-:S05]  /*3de0*/  F2FP.SATFINITE.E5M2.F32.PACK_AB_MERGE_C R29, RZ, R30, RZ ;  /* 0x0000001eff1d723e */ /* 0x000fca00048060ff */
[----:B------:R0:W-:Y:S01]  /*3df0*/  @!P0 STG.E.U8 desc[UR16][R10.64+0x28], R29 ;  /* 0x0000281d0a008986 */ /* 0x0001e2000c101110 */
[----:B------:R-:W-:Y:S05]  /*3e00*/  @P1 BRA `(.L_x_86) ;  /* 0x0000000000041947 */ /* 0x000fea0003800000 */
[----:B------:R0:W5:Y:S02]  /*3e10*/  LDG.E.U8 R23, desc[UR16][R24.64+0x29] ;  /* 0x0000291018177981 */ /* 0x000164000c1e1100 */
.L_x_86:
[----:B------:R-:W-:Y:S05]  /*3e20*/  BSYNC B1 ;  /* 0x0000000000017941 */ /* 0x000fea0003800000 */
.L_x_85:
        /* <DEDUP_REMOVED lines=8> */
[----:B0-----:R-:W-:Y:S02]  /*3eb0*/  F2FP.SATFINITE.E5M2.F32.PACK_AB_MERGE_C R29, RZ, R23, RZ ;  /* 0x00000017ff1d723e */ /* 0x001fe400048060ff */
[----:B------:R-:W-:-:S03]  /*3ec0*/  PRMT R23, RZ, 0x7610, R23 ;  /* 0x00007610ff177816 */ /* 0x000fc60000000017 */
[----:B------:R0:W-:Y:S01]  /*3ed0*/  @!P1 STG.E.U8 desc[UR16][R10.64+0x29], R29 ;  /* 0x0000291d0a009986 */ /* 0x0001e2000c101110 */
[----:B------:R-:W-:Y:S05]  /*3ee0*/  @P2 BRA `(.L_x_88) ;  /* 0x0000000000042947 */ /* 0x000fea0003800000 */
[----:B------:R0:W5:Y:S02]  /*3ef0*/  LDG.E.U8 R23, desc[UR16][R14.64+0x30] ;  /* 0x000030100e177981 */ /* 0x000164000c1e1100 */
.L_x_88:
[----:B------:R-:W-:Y:S05]  /*3f00*/  BSYNC B1 ;  /* 0x0000000000017941 */ /* 0x000fea0003800000 */
.L_x_87:
[----:B-----5:R-:W-:Y:S01]  /*3f10*/  LOP3.LUT R23, R23, 0xff, RZ, 0xc0, !PT ;  /* 0x000000ff17177812 */ /* 0x020fe200078ec0ff */
[----:B------:R-:W-:Y:S01]  /*3f20*/  BSSY B1, `(.L_x_89) ;  /* 0x000000c000017945 */ /* 0x000fe20003800000 */
[----:B------:R-:W-:Y:S02]  /*3f30*/  ISETP.GE.AND P1, PT, R28, 0x32, PT ;  /* 0x000000321c00780c */ /* 0x000fe40003f26270 */
[----:B------:R-:W-:Y:S02]  /*3f40*/  F2FP.F16.E5M2.UNPACK_B R23, R23 ;  /* 0x00000017ff17723e */ /* 0x000fe400020004ff */
[----:B------:R-:W-:-:S03]  /*3f50*/  ISETP.LT.OR P3, PT, R27, 0x1, !P1 ;  /* 0x000000011b00780c */ /* 0x000fc60004f61670 */
        /* <DEDUP_REMOVED lines=8> */
.L_x_90:
[----:B------:R-:W-:Y:S05]  /*3fe0*/  BSYNC B1 ;  /* 0x0000000000017941 */ /* 0x000fea0003800000 */
.L_x_89:
[----:B-----5:R-:W-:Y:S01]  /*3ff0*/  LOP3.LUT R21, R21, 0xff, RZ, 0xc0, !PT ;  /* 0x000000ff15157812 */ /* 0x020fe200078ec0ff */
[----:B------:R-:W-:Y:S01]  /*4000*/  BSSY B1, `(.L_x_91) ;  /* 0x000000b000017945 */ /* 0x000fe20003800000 */
[----:B------:R-:W-:Y:S02]  /*4010*/  ISETP.LT.OR P0, PT, R27, 0x9, !P0 ;  /* 0x000000091b00780c */ /* 0x000fe40004701670 */
[----:B------:R-:W-:-:S05]  /*4020*/  F2FP.F16.E5M2.UNPACK_B R21, R21 ;  /* 0x00000015ff15723e */ /* 0x000fca00020004ff */
        /* <DEDUP_REMOVED lines=8> */
.L_x_92:
[----:B------:R-:W-:Y:S05]  /*40b0*/  BSYNC B1 ;  /* 0x0000000000017941 */ /* 0x000fea0003800000 */
.L_x_91:
        /* <DEDUP_REMOVED lines=12> */
.L_x_94:
[----:B------:R-:W-:Y:S05]  /*4180*/  BSYNC B1 ;  /* 0x0000000000017941 */ /* 0x000fea0003800000 */
.L_x_93:
        /* <DEDUP_REMOVED lines=13> */
.L_x_96:
[----:B------:R-:W-:Y:S05]  /*4260*/  BSYNC B1 ;  /* 0x0000000000017941 */ /* 0x000fea0003800000 */
.L_x_95:
        /* <DEDUP_REMOVED lines=13> */
.L_x_98:
[----:B------:R-:W-:Y:S05]  /*4340*/  BSYNC B1 ;  /* 0x0000000000017941 */ /* 0x000fea0003800000 */
.L_x_97:
[----:B-----5:R-:W-:Y:S01]  /*4350*/  LOP3.LUT R17, R17, 0xff, RZ, 0xc0, !PT ;  /* 0x000000ff11117812 */ /* 0x020fe200078ec0ff */
[----:B------:R-:W-:Y:S01]  /*4360*/  BSSY B1, `(.L_x_99) ;  /* 0x000000b000017945 */ /* 0x000fe20003800000 */
[----:B------:R-:W-:Y:S02]  /*4370*/  ISETP.LT.OR P0, PT, R27, 0x9, !P0 ;  /* 0x000000091b00780c */ /* 0x000fe40004701670 */
[----:B------:R-:W-:Y:S02]  /*4380*/  F2FP.F16.E5M2.UNPACK_B R17, R17 ;  /* 0x00000011ff11723e */ /* 0x000fe400020004ff */
[----:B0-2---:R-:W-:-:S03]  /*4390*/  PRMT R14, RZ, 0x7610, R14 ;  /* 0x00007610ff0e7816 */ /* 0x005fc6000000000e */
[----:B------:R-:W-:-:S05]  /*43a0*/  HADD2.F32 R17, -RZ, R17.H0_H0 ;  /* 0x20000011ff117230 */ /* 0x000fca0000004100 */
[----:B------:R-:W-:-:S04]  /*43b0*/  FMUL R17, R17, R12 ;  /* 0x0000000c11117220 */ /* 0x000fc80000400000 */
[----:B------:R-:W-:-:S05]  /*43c0*/  FFMA R17, R18, R7, R17 ;  /* 0x0000000712117223 */ /* 0x000fca0000000011 */
[----:B------:R-:W-:-:S05]  /*43d0*/  F2FP.SATFINITE.E5M2.F32.PACK_AB_MERGE_C R17, RZ, R17, RZ ;  /* 0x00000011ff11723e */ /* 0x000fca00048060ff */
[----:B------:R0:W-:Y:S01]  /*43e0*/  @!P3 STG.E.U8 desc[UR16][R8.64+0x39], R17 ;  /* 0x000039110800b986 */ /* 0x0001e2000c101110 */
[----:B------:R-:W-:Y:S05]  /*43f0*/  @P0 BRA `(.L_x_100) ;  /* 0x0000000000040947 */ /* 0x000fea0003800000 */
[----:B------:R2:W5:Y:S02]  /*4400*/  LDG.E.U8 R14, desc[UR16][R24.64+0x38] ;  /* 0x00003810180e7981 */ /* 0x000564000c1e1100 */
.L_x_100:
[----:B------:R-:W-:Y:S05]  /*4410*/  BSYNC B1 ;  /* 0x0000000000017941 */ /* 0x000fea0003800000 */
.L_x_99:
[----:B-----5:R-:W-:Y:S01]  /*4420*/  LOP3.LUT R14, R14, 0xff, RZ, 0xc0, !PT ;  /* 0x000000ff0e0e7812 */ /* 0x020fe200078ec0ff */
[----:B------:R-:W-:Y:S01]  /*4430*/  BSSY B1, `(.L_x_101) ;  /* 0x000000b000017945 */ /* 0x000fe20003800000 */
[----:B------:R-:W-:Y:S02]  /*4440*/  ISETP.LT.OR P1, PT, R27, 0x9, !P1 ;  /* 0x000000091b00780c */ /* 0x000fe40004f21670 */
[----:B------:R-:W-:-:S05]  /*4450*/  F2FP.F16.E5M2.UNPACK_B R14, R14 ;  /* 0x0000000eff0e723e */ /* 0x000fca00020004ff */
[----:B01-3--:R-:W-:-:S05]  /*4460*/  HADD2.F32 R9, -RZ, R14.H0_H0 ;  /* 0x2000000eff097230 */ /* 0x00bfca0000004100 */
[----:B------:R-:W-:-:S04]  /*4470*/  FMUL R8, R9, R12 ;  /* 0x0000000c09087220 */ /* 0x000fc80000400000 */
[----:B------:R-:W-:-:S05]  /*4480*/  FFMA R8, R13, R7, R8 ;  /* 0x000000070d087223 */ /* 0x000fca0000000008 */
[----:B------:R-:W-:Y:S02]  /*4490*/  F2FP.SATFINITE.E5M2.F32.PACK_AB_MERGE_C R9, RZ, R8, RZ ;  /* 0x00000008ff09723e */ /* 0x000fe400048060ff */
[----:B------:R-:W-:-:S03]  /*44a0*/  PRMT R8, RZ, 0x7610, R8 ;  /* 0x00007610ff087816 */ /* 0x000fc60000000008 */
[----:B------:R0:W-:Y:S01]  /*44b0*/  @!P0 STG.E.U8 desc[UR16][R10.64+0x38], R9 ;  /* 0x000038090a008986 */ /* 0x0001e2000c101110 */
[----:B------:R-:W-:Y:S05]  /*44c0*/  @P1 BRA `(.L_x_102) ;  /* 0x0000000000041947 */ /* 0x000fea0003800000 */
[----:B------:R1:W5:Y:S02]  /*44d0*/  LDG.E.U8 R8, desc[UR16][R24.64+0x39] ;  /* 0x0000391018087981 */ /* 0x000364000c1e1100 */
.L_x_102:
[----:B------:R-:W-:Y:S05]  /*44e0*/  BSYNC B1 ;  /* 0x0000000000017941 */ /* 0x000fea0003800000 */
.L_x_101:
[----:B------:R-:W-:Y:S05]  /*44f0*/  @P1 BRA `(.L_x_103) ;  /* 0x0000000800601947 */ /* 0x000fea0003800000 */
[----:B-----5:R-:W-:-:S04]  /*4500*/  LOP3.LUT R8, R8, 0xff, RZ, 0xc0, !PT ;  /* 0x000000ff08087812 */ /* 0x020fc800078ec0ff */
[----:B------:R-:W-:-:S05]  /*4510*/  F2FP.F16.E5M2.UNPACK_B R8, R8 ;  /* 0x00000008ff08723e */ /* 0x000fca00020004ff */
[----:B0-----:R-:W-:-:S05]  /*4520*/  HADD2.F32 R9, -RZ, R8.H0_H0 ;  /* 0x20000008ff097230 */ /* 0x001fca0000004100 */
[----:B------:R-:W-:-:S04]  /*4530*/  FMUL R9, R9, R12 ;  /* 0x0000000c09097220 */ /* 0x000fc80000400000 */
[----:B------:R-:W-:-:S05]  /*4540*/  FFMA R9, R16, R7, R9 ;  /* 0x0000000710097223 */ /* 0x000fca0000000009 */
[----:B------:R-:W-:-:S05]  /*4550*/  F2FP.SATFINITE.E5M2.F32.PACK_AB_MERGE_C R9, RZ, R9, RZ ;  /* 0x00000009ff09723e */ /* 0x000fca00048060ff */
[----:B------:R3:W-:Y:S01]  /*4560*/  STG.E.U8 desc[UR16][R10.64+0x39], R9 ;  /* 0x000039090a007986 */ /* 0x0007e2000c101110 */
[----:B------:R-:W-:Y:S05]  /*4570*/  BRA `(.L_x_103) ;  /* 0x0000000800407947 */ /* 0x000fea0003800000 */
.L_x_38:
[C---:B------:R-:W-:Y:S01]  /*4580*/  ISETP.GE.AND P3, PT, R28.reuse, 0x1, PT ;  /* 0x000000011c00780c */ /* 0x040fe20003f66270 */
[-C--:B--2---:R-:W-:Y:S01]  /*4590*/  FMUL R79, R79, R7.reuse ;  /* 0x000000074f4f7220 */ /* 0x084fe20000400000 */
[----:B------:R-:W-:Y:S01]  /*45a0*/  ISETP.GE.AND P0, PT, R28, 0x2, PT ;  /* 0x000000021c00780c */ /* 0x000fe20003f06270 */
[-C--:B------:R-:W-:Y:S01]  /*45b0*/  FMUL R80, R80, R7.reuse ;  /* 0x0000000750507220 */ /* 0x080fe20000400000 */
[----:B------:R-:W-:Y:S01]  /*45c0*/  ISETP.LT.OR P1, PT, R27, 0x1, !P3 ;  /* 0x000000011b00780c */ /* 0x000fe20005f21670 */
[-C--:B------:R-:W-:Y:S01]  /*45d0*/  FMUL R77, R77, R7.reuse ;  /* 0x000000074d4d7220 */ /* 0x080fe20000400000 */
[C---:B------:R-:W-:Y:S01]  /*45e0*/  ISETP.LT.OR P2, PT, R27.reuse, 0x1, !P0 ;  /* 0x000000011b00780c */ /* 0x040fe20004741670 */
[-C--:B------:R-:W-:Y:S01]  /*45f0*/  FMUL R78, R78, R7.reuse ;  /* 0x000000074e4e7220 */ /* 0x080fe20000400000 */
[----:B------:R-:W-:Y:S01]  /*4600*/  ISETP.LT.OR P3, PT, R27, 0x9, !P3 ;  /* 0x000000091b00780c */ /* 0x000fe20005f61670 */
[----:B------:R-:W-:Y:S01]  /*4610*/  FMUL R75, R75, R7 ;  /* 0x000000074b4b7220 */ /* 0x000fe20000400000 */
[----:B------:R-:W-:Y:S01]  /*4620*/  F2FP.SATFINITE.E5M2.F32.PACK_AB_MERGE_C R79, RZ, R79, RZ ;  /* 0x0000004fff4f723e */ /* 0x000fe200048060ff */
[-C--:B------:R-:W-:Y:S01]  /*4630*/  FMUL R76, R76, R7.reuse ;  /* 0x000000074c4c7220 */ /* 0x080fe20000400000 */
[----:B------:R-:W-:Y:S01]  /*4640*/  F2FP.SATFINITE.E5M2.F32.PACK_AB_MERGE_C R15, RZ, R80, RZ ;  /* 0x00000050ff0f723e */ /* 0x000fe200048060ff */
[----:B------:R-:W-:Y:S01]  /*4650*/  FMUL R74, R74, R7 ;  /* 0x000000074a4a7220 */ /* 0x000fe20000400000 */
[----:B------:R-:W-:Y:S01]  /*4660*/  F2FP.SATFINITE.E5M2.F32.PACK_AB_MERGE_C R77, RZ, R77, RZ ;  /* 0x0000004dff4d723e */ /* 0x000fe200048060ff */
[-C--:B------:R-:W-:Y:S01]  /*4670*/  FMUL R72, R72, R7.reuse ;  /* 0x0000000748487220 */ /* 0x080fe20000400000 */
[----:B------:R-:W-:Y:S01]  /*4680*/  ISETP.LT.OR P0, PT, R27, 0x9, !P0 ;  /* 0x000000091b00780c */ /* 0x000fe20004701670 */
[----:B------:R-:W-:Y:S01]  /*4690*/  @!P1 STG.E.U8 desc[UR16][R8.64], R79 ;  /* 0x0000004f08009986 */ /* 0x000fe2000c101110 */
[C---:B------:R-:W-:Y:S01]  /*46a0*/  ISETP.GE.AND P1, PT, R28.reuse, 0x9, PT ;  /* 0x000000091c00780c */ /* 0x040fe20003f26270 */
[----:B------:R-:W-:Y:S01]  /*46b0*/  FMUL R69, R69, R7 ;  /* 0x0000000745457220 */ /* 0x000fe20000400000 */
[----:B------:R-:W-:Y:S01]  /*46c0*/  F2FP.SATFINITE.E5M2.F32.PACK_AB_MERGE_C R75, RZ, R75, RZ ;  /* 0x0000004bff4b723e */ /* 0x000fe200048060ff */
[----:B------:R0:W-:Y:S01]  /*46d0*/  @!P2 STG.E.U8 desc[UR16][R8.64+0x1], R15 ;  /* 0x0000010f0800a986 */ /* 0x0001e2000c101110 */
[----:B------:R-:W-:Y:S01]  /*46e0*/  ISETP.GE.AND P2, PT, R28, 0xa, PT ;  /* 0x0000000a1c00780c */ /* 0x000fe20003f46270 */
[-C--:B------:R-:W-:Y:S01]  /*46f0*/  FMUL R70, R70, R7.reuse ;  /* 0x0000000746467220 */ /* 0x080fe20000400000 */
[----:B------:R-:W-:Y:S01]  /*4700*/  F2FP.SATFINITE.E5M2.F32.PACK_AB_MERGE_C R25, RZ, R76, RZ ;  /* 0x0000004cff19723e */ /* 0x000fe200048060ff */
[----:B------:R-:W-:Y:S01]  /*4710*/  @!P3 STG.E.U8 desc[UR16][R10.64], R77 ;  /* 0x0000004d0a00b986 */ /* 0x000fe2000c101110 */
[C---:B------:R-:W-:Y:S01]  /*4720*/  ISETP.LT.OR P3, PT, R27.reuse, 0x1, !P1 ;  /* 0x000000011b00780c */ /* 0x040fe20004f61670 */
[-C--:B------:R-:W-:Y:S01]  /*4730*/  FMUL R68, R68, R7.reuse ;  /* 0x0000000744447220 */ /* 0x080fe20000400000 */
[----:B------:R-:W-:Y:S01]  /*4740*/  ISETP.LT.OR P5, PT, R27, 0x1, !P2 ;  /* 0x000000011b00780c */ /* 0x000fe200057a1670 */
[-C--:B------:R-:W-:Y:S01]  /*4750*/  FMUL R67, R67, R7.reuse ;  /* 0x0000000743437220 */ /* 0x080fe20000400000 */
[----:B------:R-:W-:Y:S01]  /*4760*/  ISETP.LT.OR P1, PT, R27, 0x9, !P1 ;  /* 0x000000091b00780c */ /* 0x000fe20004f21670 */
[-C--:B------:R-:W-:Y:S01]  /*4770*/  FMUL R65, R65, R7.reuse ;  /* 0x0000000741417220 */ /* 0x080fe20000400000 */
[----:B------:R-:W-:Y:S01]  /*4780*/  F2FP.SATFINITE.E5M2.F32.PACK_AB_MERGE_C R29, RZ, R74, RZ ;  /* 0x0000004aff1d723e */ /* 0x000fe200048060ff */
[-C--:B------:R-:W-:Y:S01]  /*4790*/  FMUL R66, R66, R7.reuse ;  /* 0x0000000742427220 */ /* 0x080fe20000400000 */
[----:B0-----:R-:W-:Y:S01]  /*47a0*/  F2FP.SATFINITE.E5M2.F32.PACK_AB_MERGE_C R15, RZ, R78, RZ ;  /* 0x0000004eff0f723e */ /* 0x001fe200048060ff */
[-C--:B------:R-:W-:Y:S01]  /*47b0*/  FMUL R64, R64, R7.reuse ;  /* 0x0000000740407220 */ /* 0x080fe20000400000 */
[----:B------:R-:W-:Y:S01]  /*47c0*/  ISETP.LT.OR P2, PT, R27, 0x9, !P2 ;  /* 0x000000091b00780c */ /* 0x000fe20005741670 */
[-C--:B------:R-:W-:Y:S01]  /*47d0*/  FMUL R63, R63, R7.reuse ;  /* 0x000000073f3f7220 */ /* 0x080fe20000400000 */
[----:B------:R-:W-:Y:S01]  /*47e0*/  F2FP.SATFINITE.E5M2.F32.PACK_AB_MERGE_C R31, RZ, R72, RZ ;  /* 0x00000048ff1f723e */ /* 0x000fe200048060ff */
[----:B------:R0:W-:Y:S01]  /*47f0*/  @!P0 STG.E.U8 desc[UR16][R10.64+0x1], R15 ;  /* 0x0000010f0a008986 */ /* 0x0001e2000c101110 */
[C---:B------:R-:W-:Y:S01]  /*4800*/  ISETP.GE.AND P0, PT, R28.reuse, 0x11, PT ;  /* 0x000000111c00780c */ /* 0x040fe20003f06270 */
[----:B------:R-:W-:Y:S01]  /*4810*/  FMUL R61, R61, R7 ;  /* 0x000000073d3d7220 */ /* 0x000fe20000400000 */
[----:B------:R-:W-:Y:S01]  /*4820*/  F2FP.SATFINITE.E5M2.F32.PACK_AB_MERGE_C R69, RZ, R69, RZ ;  /* 0x00000045ff45723e */ /* 0x000fe200048060ff */
[----:B------:R-:W-:Y:S01]  /*4830*/  @!P3 STG.E.U8 desc[UR16][R8.64+0x8], R75 ;  /* 0x0000084b0800b986 */ /* 0x000fe2000c101110 */
[----:B------:R-:W-:Y:S01]  /*4840*/  ISETP.GE.AND P3, PT, R28, 0x12, PT ;  /* 0x000000121c00780c */ /* 0x000fe20003f66270 */
[----:B------:R-:W-:Y:S01]  /*4850*/  FMUL R62, R62, R7 ;  /* 0x000000073e3e7220 */ /* 0x000fe20000400000 */
[----:B------:R-:W-:Y:S01]  /*4860*/  F2FP.SATFINITE.E5M2.F32.PACK_AB_MERGE_C R67, RZ, R67, RZ ;  /* 0x00000043ff43723e */ /* 0x000fe200048060ff */
[----:B------:R1:W-:Y:S01]  /*4870*/  @!P5 STG.E.U8 desc[UR16][R8.64+0x9], R25 ;  /* 0x000009190800d986 */ /* 0x0003e2000c101110 */
[----:B------:R-:W-:Y:S01]  /*4880*/  ISETP.LT.OR P5, PT, R27, 0x1, !P3 ;  /* 0x000000011b00780c */ /* 0x000fe20005fa1670 */
[-C--:B------:R-:W-:Y:S01]  /*4890*/  FMUL R59, R59, R7.reuse ;  /* 0x000000073b3b7220 */ /* 0x080fe20000400000 */
[C---:B------:R-:W-:Y:S01]  /*48a0*/  ISETP.LT.OR P3, PT, R27.reuse, 0x9, !P3 ;  /* 0x000000091b00780c */ /* 0x040fe20005f61670 */
[----:B------:R-:W-:Y:S01]  /*48b0*/  @!P1 STG.E.U8 desc[UR16][R10.64+0x8], R29 ;  /* 0x0000081d0a009986 */ /* 0x000fe2000c101110 */
[----:B------:R-:W-:Y:S01]  /*48c0*/  ISETP.LT.OR P1, PT, R27, 0x1, !P0 ;  /* 0x000000011b00780c */ /* 0x000fe20004721670 */
[-C--:B------:R-:W-:Y:S01]  /*48d0*/  FMUL R60, R60, R7.reuse ;  /* 0x000000073c3c7220 */ /* 0x080fe20000400000 */
[----:B0-----:R-:W-:Y:S01]  /*48e0*/  F2FP.SATFINITE.E5M2.F32.PACK_AB_MERGE_C R15, RZ, R70, RZ ;  /* 0x00000046ff0f723e */ /* 0x001fe200048060ff */
[----:B------:R-:W-:Y:S01]  /*48f0*/  @!P2 STG.E.U8 desc[UR16][R10.64+0x9], R31 ;  /* 0x0000091f0a00a986 */ /* 0x000fe2000c101110 */
[----:B------:R-:W-:Y:S01]  /*4900*/  ISETP.GE.AND P2, PT, R28, 0x19, PT ;  /* 0x000000191c00780c */ /* 0x000fe20003f46270 */
[-C--:B------:R-:W-:Y:S01]  /*4910*/  FMUL R57, R57, R7.reuse ;  /* 0x0000000739397220 */ /* 0x080fe20000400000 */
[C---:B------:R-:W-:Y:S01]  /*4920*/  ISETP.LT.OR P0, PT, R27.reuse, 0x9, !P0 ;  /* 0x000000091b00780c */ /* 0x040fe20004701670 */
[-C--:B------:R-:W-:Y:S01]  /*4930*/  FMUL R58, R58, R7.reuse ;  /* 0x000000073a3a7220 */ /* 0x080fe20000400000 */
[----:B------:R-:W-:Y:S01]  /*4940*/  ISETP.LT.OR P6, PT, R27, 0x1, !P2 ;  /* 0x000000011b00780c */ /* 0x000fe200057c1670 */
[----:B------:R0:W-:Y:S01]  /*4950*/  @!P5 STG.E.U8 desc[UR16][R8.64+0x11], R15 ;  /* 0x0000110f0800d986 */ /* 0x0001e2000c101110 */
[----:B-1----:R-:W-:Y:S01]  /*4960*/  F2FP.SATFINITE.E5M2.F32.PACK_AB_MERGE_C R25, RZ, R68, RZ ;  /* 0x00000044ff19723e */ /* 0x002fe200048060ff */
[----:B------:R-:W-:Y:S01]  /*4970*/  FMUL R56, R56, R7 ;  /* 0x0000000738387220 */ /* 0x000fe20000400000 */
[----:B------:R-:W-:Y:S01]  /*4980*/  F2FP.SATFINITE.E5M2.F32.PACK_AB_MERGE_C R65, RZ, R65, RZ ;  /* 0x00000041ff41723e */ /* 0x000fe200048060ff */
[----:B------:R-:W-:Y:S01]  /*4990*/  @!P1 STG.E.U8 desc[UR16][R8.64+0x10], R69 ;  /* 0x0000104508009986 */ /* 0x000fe2000c101110 */
[----:B------:R-:W-:Y:S01]  /*49a0*/  ISETP.GE.AND P1, PT, R28, 0x1a, PT ;  /* 0x0000001a1c00780c */ /* 0x000fe20003f26270 */
[-C--:B------:R-:W-:Y:S01]  /*49b0*/  FMUL R23, R23, R7.reuse ;  /* 0x0000000717177220 */ /* 0x080fe20000400000 */
[C---:B------:R-:W-:Y:S01]  /*49c0*/  ISETP.LT.OR P2, PT, R27.reuse, 0x9, !P2 ;  /* 0x000000091b00780c */ /* 0x040fe20005741670 */
[----:B------:R1:W-:Y:S01]  /*49d0*/  @!P3 STG.E.U8 desc[UR16][R10.64+0x11], R25 ;  /* 0x000011190a00b986 */ /* 0x0003e2000c101110 */
[----:B------:R-:W-:Y:S01]  /*49e0*/  ISETP.LT.OR P5, PT, R27, 0x1, !P1 ;  /* 0x000000011b00780c */ /* 0x000fe20004fa1670 */
[-C--:B------:R-:W-:Y:S01]  /*49f0*/  FMUL R21, R21, R7.reuse ;  /* 0x0000000715157220 */ /* 0x080fe20000400000 */
[----:B------:R-:W-:Y:S01]  /*4a00*/  ISETP.LT.OR P3, PT, R27, 0x9, !P1 ;  /* 0x000000091b00780c */ /* 0x000fe20004f61670 */
[----:B------:R-:W-:Y:S01]  /*4a10*/  @!P0 STG.E.U8 desc[UR16][R10.64+0x10], R67 ;  /* 0x000010430a008986 */ /* 0x000fe2000c101110 */
[----:B0-----:R-:W-:Y:S01]  /*4a20*/  F2FP.SATFINITE.E5M2.F32.PACK_AB_MERGE_C R15, RZ, R66, RZ ;  /* 0x00000042ff0f723e */ /* 0x001fe200048060ff */
[-C--:B------:R-:W-:Y:S01]  /*4a30*/  FMUL R22, R22, R7.reuse ;  /* 0x0000000716167220 */ /* 0x080fe20000400000 */
[C---:B------:R-:W-:Y:S01]  /*4a40*/  ISETP.GE.AND P0, PT, R28.reuse, 0x21, PT ;  /* 0x000000211c00780c */ /* 0x040fe20003f06270 */
[----:B------:R-:W-:Y:S01]  /*4a50*/  @!P6 STG.E.U8 desc[UR16][R8.64+0x18], R65 ;  /* 0x000018410800e986 */ /* 0x000fe2000c101110 */
[----:B------:R-:W-:Y:S01]  /*4a60*/  ISETP.GE.AND P1, PT, R28, 0x22, PT ;  /* 0x000000221c00780c */ /* 0x000fe20003f26270 */
[-C--:B------:R-:W-:Y:S01]  /*4a70*/  FMUL R19, R19, R7.reuse ;  /* 0x0000000713137220 */ /* 0x080fe20000400000 */
[C---:B------:R-:W-:Y:S01]  /*4a80*/  ISETP.LT.OR P6, PT, R27.reuse, 0x1, !P0 ;  /* 0x000000011b00780c */ /* 0x040fe200047c1670 */
[-C--:B------:R-:W-:Y:S01]  /*4a90*/  FMUL R20, R20, R7.reuse ;  /* 0x0000000714147220 */ /* 0x080fe20000400000 */
[----:B-1----:R-:W-:Y:S01]  /*4aa0*/  F2FP.SATFINITE.E5M2.F32.PACK_AB_MERGE_C R25, RZ, R64, RZ ;  /* 0x00000040ff19723e */ /* 0x002fe200048060ff */
[----:B------:R0:W-:Y:S01]  /*4ab0*/  @!P5 STG.E.U8 desc[UR16][R8.64+0x19], R15 ;  /* 0x0000190f0800d986 */ /* 0x0001e2000c101110 */
[----:B------:R-:W-:Y:S01]  /*4ac0*/  ISETP.LT.OR P5, PT, R27, 0x1, !P1 ;  /* 0x000000011b00780c */ /* 0x000fe20004fa1670 */
[----:B------:R-:W-:Y:S01]  /*4ad0*/  FMUL R17, R17, R7 ;  /* 0x0000000711117220 */ /* 0x000fe20000400000 */
[----:B------:R-:W-:Y:S01]  /*4ae0*/  F2FP.SATFINITE.E5M2.F32.PACK_AB_MERGE_C R63, RZ, R63, RZ ;  /* 0x0000003fff3f723e */ /* 0x000fe200048060ff */
[----:B------:R1:W-:Y:S01]  /*4af0*/  @!P3 STG.E.U8 desc[UR16][R10.64+0x19], R25 ;  /* 0x000019190a00b986 */ /* 0x0003e2000c101110 */
[----:B------:R-:W-:Y:S01]  /*4b00*/  F2FP.SATFINITE.E5M2.F32.PACK_AB_MERGE_C R61, RZ, R61, RZ ;  /* 0x0000003dff3d723e */ /* 0x000fe200048060ff */
[-C--:B------:R-:W-:Y:S01]  /*4b10*/  FMUL R18, R18, R7.reuse ;  /* 0x0000000712127220 */ /* 0x080fe20000400000 */
[----:B------:R-:W-:Y:S01]  /*4b20*/  F2FP.SATFINITE.E5M2.F32.PACK_AB_MERGE_C R29, RZ, R62, RZ ;  /* 0x0000003eff1d723e */ /* 0x000fe200048060ff */
[----:B------:R-:W-:Y:S01]  /*4b30*/  @!P2 STG.E.U8 desc[UR16][R10.64+0x18], R63 ;  /* 0x0000183f0a00a986 */ /* 0x000fe2000c101110 */
[----:B------:R-:W-:Y:S01]  /*4b40*/  ISETP.LT.OR P3, PT, R27, 0x9, !P1 ;  /* 0x000000091b00780c */ /* 0x000fe20004f61670 */
[-C--:B------:R-:W-:Y:S01]  /*4b50*/  FMUL R13, R13, R7.reuse ;  /* 0x000000070d0d7220 */ /* 0x080fe20000400000 */
[----:B------:R-:W-:Y:S01]  /*4b60*/  ISETP.GE.AND P2, PT, R28, 0x29, PT ;  /* 0x000000291c00780c */ /* 0x000fe20003f46270 */
[----:B------:R-:W-:Y:S01]  /*4b70*/  @!P6 STG.E.U8 desc[UR16][R8.64+0x20], R61 ;  /* 0x0000203d0800e986 */ /* 0x000fe2000c101110 */
[C---:B------:R-:W-:Y:S01]  /*4b80*/  ISETP.LT.OR P0, PT, R27.reuse, 0x9, !P0 ;  /* 0x000000091b00780c */ /* 0x040fe20004701670 */
[----:B------:R-:W-:Y:S01]  /*4b90*/  FMUL R16, R16, R7 ;  /* 0x0000000710107220 */ /* 0x000fe20000400000 */
[----:B------:R-:W-:Y:S01]  /*4ba0*/  ISETP.GE.AND P1, PT, R28, 0x2a, PT ;  /* 0x0000002a1c00780c */ /* 0x000fe20003f26270 */
[----:B------:R-:W-:Y:S01]  /*4bb0*/  @!P5 STG.E.U8 desc[UR16][R8.64+0x21], R29 ;  /* 0x0000211d0800d986 */ /* 0x000fe2000c101110 */
[----:B------:R-:W-:-:S02]  /*4bc0*/  ISETP.LT.OR P6, PT, R27, 0x1, !P2 ;  /* 0x000000011b00780c */ /* 0x000fc400057c1670 */
[C---:B------:R-:W-:Y:S02]  /*4bd0*/  ISETP.LT.OR P5, PT, R27.reuse, 0x1, !P1 ;  /* 0x000000011b00780c */ /* 0x040fe40004fa1670 */
[----:B------:R-:W-:Y:S02]  /*4be0*/  F2FP.SATFINITE.E5M2.F32.PACK_AB_MERGE_C R59, RZ, R59, RZ ;  /* 0x0000003bff3b723e */ /* 0x000fe400048060ff */
[----:B0-----:R-:W-:Y:S02]  /*4bf0*/  F2FP.SATFINITE.E5M2.F32.PACK_AB_MERGE_C R15, RZ, R60, RZ ;  /* 0x0000003cff0f723e */ /* 0x001fe400048060ff */
[----:B------:R-:W-:Y:S01]  /*4c00*/  F2FP.SATFINITE.E5M2.F32.PACK_AB_MERGE_C R57, RZ, R57, RZ ;  /* 0x00000039ff39723e */ /* 0x000fe200048060ff */
[----:B------:R-:W-:Y:S01]  /*4c10*/  @!P0 STG.E.U8 desc[UR16][R10.64+0x20], R59 ;  /* 0x0000203b0a008986 */ /* 0x000fe2000c101110 */
[----:B-1----:R-:W-:Y:S02]  /*4c20*/  F2FP.SATFINITE.E5M2.F32.PACK_AB_MERGE_C R25, RZ, R58, RZ ;  /* 0x0000003aff19723e */ /* 0x002fe400048060ff */
[C---:B------:R-:W-:Y:S01]  /*4c30*/  ISETP.LT.OR P1, PT, R27.reuse, 0x9, !P1 ;  /* 0x000000091b00780c */ /* 0x040fe20004f21670 */
[----:B------:R0:W-:Y:S01]  /*4c40*/  @!P3 STG.E.U8 desc[UR16][R10.64+0x21], R15 ;  /* 0x0000210f0a00b986 */ /* 0x0001e2000c101110 */
[----:B------:R-:W-:-:S02]  /*4c50*/  ISETP.LT.OR P2, PT, R27, 0x9, !P2 ;  /* 0x000000091b00780c */ /* 0x000fc40005741670 */
[C---:B------:R-:W-:Y:S01]  /*4c60*/  ISETP.GE.AND P3, PT, R28.reuse, 0x31, PT ;  /* 0x000000311c00780c */ /* 0x040fe20003f66270 */
[----:B------:R-:W-:Y:S01]  /*4c70*/  @!P6 STG.E.U8 desc[UR16][R8.64+0x28], R57 ;  /* 0x000028390800e986 */ /* 0x000fe2000c101110 */
[----:B------:R-:W-:Y:S02]  /*4c80*/  ISETP.GE.AND P0, PT, R28, 0x32, PT ;  /* 0x000000321c00780c */ /* 0x000fe40003f06270 */
[----:B------:R-:W-:Y:S01]  /*4c90*/  F2FP.SATFINITE.E5M2.F32.PACK_AB_MERGE_C R23, RZ, R23, RZ ;  /* 0x00000017ff17723e */ /* 0x000fe200048060ff */
[----:B------:R1:W-:Y:S01]  /*4ca0*/  @!P5 STG.E.U8 desc[UR16][R8.64+0x29], R25 ;  /* 0x000029190800d986 */ /* 0x0003e2000c101110 */
[C---:B------:R-:W-:Y:S02]  /*4cb0*/  ISETP.LT.OR P5, PT, R27.reuse, 0x1, !P3 ;  /* 0x000000011b00780c */ /* 0x040fe40005fa1670 */
[----:B------:R-:W-:Y:S02]  /*4cc0*/  ISETP.LT.OR P6, PT, R27, 0x1, !P0 ;  /* 0x000000011b00780c */ /* 0x000fe400047c1670 */
[----:B0-----:R-:W-:Y:S01]  /*4cd0*/  F2FP.SATFINITE.E5M2.F32.PACK_AB_MERGE_C R15, RZ, R56, RZ ;  /* 0x00000038ff0f723e */ /* 0x001fe200048060ff */
[----:B------:R-:W-:Y:S01]  /*4ce0*/  @!P2 STG.E.U8 desc[UR16][R10.64+0x28], R23 ;  /* 0x000028170a00a986 */ /* 0x000fe2000c101110 */
[----:B------:R-:W-:-:S02]  /*4cf0*/  F2FP.SATFINITE.E5M2.F32.PACK_AB_MERGE_C R21, RZ, R21, RZ ;  /* 0x00000015ff15723e */ /* 0x000fc400048060ff */
[C---:B------:R-:W-:Y:S01]  /*4d00*/  ISETP.GE.AND P2, PT, R28.reuse, 0x3a, PT ;  /* 0x0000003a1c00780c */ /* 0x040fe20003f46270 */
[----:B------:R0:W-:Y:S01]  /*4d10*/  @!P1 STG.E.U8 desc[UR16][R10.64+0x29], R15 ;  /* 0x0000290f0a009986 */ /* 0x0001e2000c101110 */
[C---:B------:R-:W-:Y:S02]  /*4d20*/  ISETP.LT.OR P1, PT, R27.reuse, 0x9, !P3 ;  /* 0x000000091b00780c */ /* 0x040fe40005f21670 */
[----:B-1----:R-:W-:Y:S01]  /*4d30*/  F2FP.SATFINITE.E5M2.F32.PACK_AB_MERGE_C R25, RZ, R22, RZ ;  /* 0x00000016ff19723e */ /* 0x002fe200048060ff */
[----:B------:R1:W-:Y:S01]  /*4d40*/  @!P5 STG.E.U8 desc[UR16][R8.64+0x30], R21 ;  /* 0x000030150800d986 */ /* 0x0003e2000c101110 */
[----:B------:R-:W-:Y:S02]  /*4d50*/  ISETP.GE.AND P3, PT, R28, 0x39, PT ;  /* 0x000000391c00780c */ /* 0x000fe40003f66270 */
[C---:B------:R-:W-:Y:S01]  /*4d60*/  ISETP.LT.OR P0, PT, R27.reuse, 0x9, !P0 ;  /* 0x000000091b00780c */ /* 0x040fe20004701670 */
[----:B------:R2:W-:Y:S01]  /*4d70*/  @!P6 STG.E.U8 desc[UR16][R8.64+0x31], R25 ;  /* 0x000031190800e986 */ /* 0x0005e2000c101110 */
[----:B------:R-:W-:-:S02]  /*4d80*/  ISETP.LT.OR P5, PT, R27, 0x1, !P3 ;  /* 0x000000011b00780c */ /* 0x000fc40005fa1670 */
[C---:B------:R-:W-:Y:S02]  /*4d90*/  ISETP.LT.OR P6, PT, R27.reuse, 0x1, !P2 ;  /* 0x000000011b00780c */ /* 0x040fe400057c1670 */
[C---:B------:R-:W-:Y:S02]  /*4da0*/  ISETP.LT.OR P3, PT, R27.reuse, 0x9, !P3 ;  /* 0x000000091b00780c */ /* 0x040fe40005f61670 */
[----:B------:R-:W-:Y:S02]  /*4db0*/  ISETP.LT.OR P2, PT, R27, 0x9, !P2 ;  /* 0x000000091b00780c */ /* 0x000fe40005741670 */
[----:B------:R-:W-:Y:S02]  /*4dc0*/  F2FP.SATFINITE.E5M2.F32.PACK_AB_MERGE_C R19, RZ, R19, RZ ;  /* 0x00000013ff13723e */ /* 0x000fe400048060ff */
[----:B0-----:R-:W-:Y:S02]  /*4dd0*/  F2FP.SATFINITE.E5M2.F32.PACK_AB_MERGE_C R15, RZ, R20, RZ ;  /* 0x00000014ff0f723e */ /* 0x001fe400048060ff */
[----:B------:R-:W-:Y:S01]  /*4de0*/  F2FP.SATFINITE.E5M2.F32.PACK_AB_MERGE_C R17, RZ, R17, RZ ;  /* 0x00000011ff11723e */ /* 0x000fe200048060ff */
[----:B------:R2:W-:Y:S01]  /*4df0*/  @!P1 STG.E.U8 desc[UR16][R10.64+0x30], R19 ;  /* 0x000030130a009986 */ /* 0x0005e2000c101110 */
[----:B-1----:R-:W-:-:S02]  /*4e00*/  F2FP.SATFINITE.E5M2.F32.PACK_AB_MERGE_C R21, RZ, R18, RZ ;  /* 0x00000012ff15723e */ /* 0x002fc400048060ff */
[----:B------:R-:W-:Y:S01]  /*4e10*/  F2FP.SATFINITE.E5M2.F32.PACK_AB_MERGE_C R13, RZ, R13, RZ ;  /* 0x0000000dff0d723e */ /* 0x000fe200048060ff */
[----:B------:R2:W-:Y:S01]  /*4e20*/  @!P0 STG.E.U8 desc[UR16][R10.64+0x31], R15 ;  /* 0x0000310f0a008986 */ /* 0x0005e2000c101110 */
[----:B------:R-:W-:-:S03]  /*4e30*/  F2FP.SATFINITE.E5M2.F32.PACK_AB_MERGE_C R23, RZ, R16, RZ ;  /* 0x00000010ff17723e */ /* 0x000fc600048060ff */
[----:B------:R2:W-:Y:S04]  /*4e40*/  @!P5 STG.E.U8 desc[UR16][R8.64+0x38], R17 ;  /* 0x000038110800d986 */ /* 0x0005e8000c101110 */
[----:B------:R2:W-:Y:S04]  /*4e50*/  @!P6 STG.E.U8 desc[UR16][R8.64+0x39], R21 ;  /* 0x000039150800e986 */ /* 0x0005e8000c101110 */
[----:B------:R2:W-:Y:S04]  /*4e60*/  @!P3 STG.E.U8 desc[UR16][R10.64+0x38], R13 ;  /* 0x0000380d0a00b986 */ /* 0x0005e8000c101110 */
[----:B------:R2:W-:Y:S02]  /*4e70*/  @!P2 STG.E.U8 desc[UR16][R10.64+0x39], R23 ;  /* 0x000039170a00a986 */ /* 0x0005e4000c101110 */
.L_x_103:
[----:B------:R-:W-:Y:S05]  /*4e80*/  BSYNC B0 ;  /* 0x0000000000007941 */ /* 0x000fea0003800000 */
.L_x_37:
[----:B------:R-:W-:Y:S01]  /*4e90*/  ULDC UR6, c[0x0][0xc] ;  /* 0x0000030000067ab9 */ /* 0x000fe20000000800 */
[----:B------:R-:W-:Y:S01]  /*4ea0*/  ULDC UR7, c[0x0][0x10] ;  /* 0x0000040000077ab9 */ /* 0x000fe20000000800 */
[----:B0-23--:R-:W0:Y:S01]  /*4eb0*/  LDC R9, c[0x0][0x14] ;  /* 0x00000500ff097b82 */ /* 0x00de220000000800 */
[----:B------:R-:W-:Y:S01]  /*4ec0*/  UIMAD.WIDE.U32 UR6, UR6, UR7, URZ ;  /* 0x00000007060672a5 */ /* 0x000fe2000f8e003f */
[----:B-----5:R-:W-:Y:S01]  /*4ed0*/  PRMT R8, RZ, 0x7610, R8 ;  /* 0x00007610ff087816 */ /* 0x020fe20000000008 */
[----:B------:R-:W-:Y:S02]  /*4ee0*/  IMAD.MOV.U32 R15, RZ, RZ, -0x1 ;  /* 0xffffffffff0f7424 */ /* 0x000fe400078e00ff */
[----:B------:R-:W-:Y:S02]  /*4ef0*/  IMAD.MOV.U32 R73, RZ, RZ, -0x1 ;  /* 0xffffffffff497424 */ /* 0x000fe400078e00ff */
[----:B0-----:R-:W-:-:S04]  /*4f00*/  IMAD.WIDE.U32 R4, R9, UR6, R4 ;  /* 0x0000000609047c25 */ /* 0x001fc8000f8e0004 */
[----:B------:R-:W-:Y:S01]  /*4f10*/  IMAD R9, R9, UR7, RZ ;  /* 0x0000000709097c24 */ /* 0x000fe2000f8e02ff */
[----:B------:R-:W-:Y:S02]  /*4f20*/  ULDC.64 UR6, c[0x0][0x650] ;  /* 0x0001940000067ab9 */ /* 0x000fe40000000a00 */
[----:B------:R-:W-:Y:S01]  /*4f30*/  ISETP.GE.U32.AND P0, PT, R4, UR6, PT ;  /* 0x0000000604007c0c */ /* 0x000fe2000bf06070 */
[----:B------:R-:W-:-:S05]  /*4f40*/  IMAD.IADD R5, R5, 0x1, R9 ;  /* 0x0000000105057824 */ /* 0x000fca00078e0209 */
[----:B------:R-:W-:-:S13]  /*4f50*/  ISETP.GE.U32.AND.EX P0, PT, R5, UR7, PT, P0 ;  /* 0x0000000705007c0c */ /* 0x000fda000bf06100 */
[----:B------:R-:W-:Y:S05]  /*4f60*/  @P0 BRA `(.L_x_104) ;  /* 0x0000000400600947 */ /* 0x000fea0003800000 */
[----:B------:R-:W0:Y:S01]  /*4f70*/  S2R R22, SR_CTAID.X ;  /* 0x0000000000167919 */ /* 0x000e220000002500 */
[----:B------:R-:W2:Y:S01]  /*4f80*/  LDC.64 R16, c[0x0][0x628] ;  /* 0x00018a00ff107b82 */ /* 0x000ea20000000a00 */
[----:B------:R-:W-:Y:S01]  /*4f90*/  ULDC UR6, c[0x0][0x150] ;  /* 0x0000540000067ab9 */ /* 0x000fe20000000800 */
[----:B------:R-:W-:Y:S01]  /*4fa0*/  IMAD.MOV.U32 R14, RZ, RZ, R4 ;  /* 0x000000ffff0e7224 */ /* 0x000fe200078e0004 */
[----:B-1--4-:R-:W1:Y:S01]  /*4fb0*/  S2R R24, SR_CTAID.Y ;  /* 0x0000000000187919 */ /* 0x012e620000002600 */
[----:B------:R-:W-:-:S04]  /*4fc0*/  IMAD.MOV.U32 R15, RZ, RZ, R5 ;  /* 0x000000ffff0f7224 */ /* 0x000fc800078e0005 */
[----:B------:R-:W3:Y:S08]  /*4fd0*/  LDC R25, c[0x0][0x144] ;  /* 0x00005100ff197b82 */ /* 0x000ef00000000800 */
[----:B------:R-:W4:Y:S08]  /*4fe0*/  LDC R18, c[0x0][0x630] ;  /* 0x00018c00ff127b82 */ /* 0x000f300000000800 */
[----:B------:R-:W1:Y:S01]  /*4ff0*/  LDC.64 R20, c[0x0][0x620] ;  /* 0x00018800ff147b82 */ /* 0x000e620000000a00 */
[----:B--2---:R-:W-:-:S04]  /*5000*/  ISETP.NE.U32.AND P0, PT, R16, RZ, PT ;  /* 0x000000ff1000720c */ /* 0x004fc80003f05070 */
[----:B------:R-:W-:Y:S02]  /*5010*/  ISETP.NE.AND.EX P0, PT, R17, RZ, PT, P0 ;  /* 0x000000ff1100720c */ /* 0x000fe40003f05300 */
[----:B0-----:R-:W-:-:S05]  /*5020*/  I2FP.F32.U32 R8, R22 ;  /* 0x0000001600087245 */ /* 0x001fca0000201000 */
[----:B------:R-:W-:-:S04]  /*5030*/  FMUL R8, R8, UR6 ;  /* 0x0000000608087c20 */ /* 0x000fc80008400000 */
[----:B------:R0:W2:Y:S02]  /*5040*/  F2I.U32.TRUNC.NTZ R23, R8 ;  /* 0x0000000800177305 */ /* 0x0000a4000020f000 */
[----:B---34-:R-:W-:Y:S05]  /*5050*/  @!P0 BRA `(.L_x_105) ;  /* 0x0000000000288947 */ /* 0x018fea0003800000 */
[----:B------:R-:W3:Y:S02]  /*5060*/  LDC R9, c[0x0][0x634] ;  /* 0x00018d00ff097b82 */ /* 0x000ee40000000800 */
[----:B---3--:R-:W-:-:S05]  /*5070*/  IADD3 R13, P0, R4, R9, RZ ;  /* 0x00000009040d7210 */ /* 0x008fca0007f1e0ff */
[----:B------:R-:W-:-:S04]  /*5080*/  IMAD.X R19, RZ, RZ, R5, P0 ;  /* 0x000000ffff137224 */ /* 0x000fc800000e0605 */
[----:B0-----:R-:W-:-:S04]  /*5090*/  IMAD.WIDE.U32 R8, R19, R16, RZ ;  /* 0x0000001013087225 */ /* 0x001fc800078e00ff */
[----:B------:R-:W-:-:S04]  /*50a0*/  IMAD.WIDE.U32 R10, P0, R13, R17, R8 ;  /* 0x000000110d0a7225 */ /* 0x000fc80007800008 */
[----:B------:R-:W-:-:S04]  /*50b0*/  IMAD.WIDE.U32 R8, R13, R16, RZ ;  /* 0x000000100d087225 */ /* 0x000fc800078e00ff */
[----:B------:R-:W-:Y:S01]  /*50c0*/  IMAD.X R15, RZ, RZ, RZ, P0 ;  /* 0x000000ffff0f7224 */ /* 0x000fe200000e06ff */
[----:B------:R-:W-:Y:S01]  /*50d0*/  IADD3 RZ, P0, R9, R10, RZ ;  /* 0x0000000a09ff7210 */ /* 0x000fe20007f1e0ff */
[----:B------:R-:W-:-:S04]  /*50e0*/  IMAD.MOV.U32 R14, RZ, RZ, R11 ;  /* 0x000000ffff0e7224 */ /* 0x000fc800078e000b */
[----:B------:R-:W-:-:S08]  /*50f0*/  IMAD.WIDE.U32.X R14, R19, R17, R14, P0 ;  /* 0x00000011130e7225 */ /* 0x000fd000000e040e */
.L_x_105:
[----:B------:R-:W3:Y:S01]  /*5100*/  LDC.64 R30, c[0x0][0x640] ;  /* 0x00019000ff1e7b82 */ /* 0x000ee20000000a00 */
[-C--:B------:R-:W-:Y:S01]  /*5110*/  SHF.R.U64 R73, R14, R18.reuse, R15 ;  /* 0x000000120e497219 */ /* 0x080fe2000000120f */
[----:B--2---:R-:W-:Y:S01]  /*5120*/  IMAD.MOV R23, RZ, RZ, -R23 ;  /* 0x000000ffff177224 */ /* 0x004fe200078e0a17 */
[----:B0-----:R-:W-:Y:S01]  /*5130*/  SHF.R.U32.HI R8, RZ, R18, R15 ;  /* 0x00000012ff087219 */ /* 0x001fe2000001160f */
[----:B------:R-:W-:Y:S01]  /*5140*/  ULDC UR6, c[0x0][0x154] ;  /* 0x0000550000067ab9 */ /* 0x000fe20000000800 */
[----:B------:R-:W-:Y:S01]  /*5150*/  IADD3 R11, P0, RZ, -R73, RZ ;  /* 0x80000049ff0b7210 */ /* 0x000fe20007f1e0ff */
[----:B------:R-:W-:Y:S02]  /*5160*/  IMAD R23, R25, R23, R22 ;  /* 0x0000001719177224 */ /* 0x000fe400078e0216 */
[----:B------:R-:W0:Y:S01]  /*5170*/  LDC R14, c[0x0][0x618] ;  /* 0x00018600ff0e7b82 */ /* 0x000e220000000800 */
[----:B------:R-:W-:Y:S02]  /*5180*/  IMAD.MOV.U32 R13, RZ, RZ, 0x1 ;  /* 0x00000001ff0d7424 */ /* 0x000fe400078e00ff */
[----:B------:R-:W-:-:S04]  /*5190*/  IMAD.X R9, RZ, RZ, ~R8, P0 ;  /* 0x000000ffff097224 */ /* 0x000fc800000e0e08 */
[-C--:B-1----:R-:W-:Y:S01]  /*51a0*/  IMAD R10, R9, R20.reuse, RZ ;  /* 0x00000014090a7224 */ /* 0x082fe200078e02ff */
[----:B------:R-:W1:Y:S01]  /*51b0*/  LDC R26, c[0x0][0x608] ;  /* 0x00018200ff1a7b82 */ /* 0x000e620000000800 */
[----:B------:R-:W-:-:S04]  /*51c0*/  IMAD.WIDE.U32 R8, R11, R20, R4 ;  /* 0x000000140b087225 */ /* 0x000fc800078e0004 */
[----:B------:R-:W-:Y:S01]  /*51d0*/  IMAD R11, R11, R21, R10 ;  /* 0x000000150b0b7224 */ /* 0x000fe200078e020a */
[----:B------:R-:W-:Y:S02]  /*51e0*/  I2FP.F32.U32 R10, R24 ;  /* 0x00000018000a7245 */ /* 0x000fe40000201000 */
[----:B------:R-:W2:Y:S01]  /*51f0*/  LDC R28, c[0x0][0x658] ;  /* 0x00019600ff1c7b82 */ /* 0x000ea20000000800 */
[----:B------:R-:W-:Y:S01]  /*5200*/  IMAD.IADD R9, R9, 0x1, R11 ;  /* 0x0000000109097824 */ /* 0x000fe200078e020b */
[----:B---3--:R-:W-:Y:S01]  /*5210*/  ISETP.NE.U32.AND P0, PT, R30, RZ, PT ;  /* 0x000000ff1e00720c */ /* 0x008fe20003f05070 */
[----:B------:R-:W-:Y:S01]  /*5220*/  FMUL R10, R10, UR6 ;  /* 0x000000060a0a7c20 */ /* 0x000fe20008400000 */
[----:B------:R-:W-:Y:S02]  /*5230*/  IMAD.MOV.U32 R11, RZ, RZ, -0x1 ;  /* 0xffffffffff0b7424 */ /* 0x000fe400078e00ff */
[----:B------:R-:W-:Y:S01]  /*5240*/  ISETP.NE.AND.EX P0, PT, R31, RZ, PT, P0 ;  /* 0x000000ff1f00720c */ /* 0x000fe20003f05300 */
[----:B------:R3:W4:Y:S01]  /*5250*/  F2I.U32.TRUNC.NTZ R19, R10 ;  /* 0x0000000a00137305 */ /* 0x000722000020f000 */
[----:B------:R-:W3:Y:S01]  /*5260*/  LDC R21, c[0x0][0x148] ;  /* 0x00005200ff157b82 */ /* 0x000ee20000000800 */
[----:B0-----:R-:W-:-:S02]  /*5270*/  SHF.R.U64 R18, R8, R14, R9 ;  /* 0x0000000e08127219 */ /* 0x001fc40000001209 */
[----:B------:R-:W-:-:S05]  /*5280*/  SHF.R.U32.HI R9, RZ, R14, R9 ;  /* 0x0000000eff097219 */ /* 0x000fca0000011609 */
[----:B------:R-:W0:Y:S01]  /*5290*/  LDC R22, c[0x0][0x600] ;  /* 0x00018000ff167b82 */ /* 0x000e220000000800 */
[-CC-:B-1----:R-:W-:Y:S02]  /*52a0*/  SHF.R.U64 R16, R18, R26.reuse, R9.reuse ;  /* 0x0000001a12107219 */ /* 0x182fe40000001209 */
[----:B------:R-:W-:-:S05]  /*52b0*/  SHF.R.U32.HI R9, RZ, R26, R9 ;  /* 0x0000001aff097219 */ /* 0x000fca0000011609 */
[----:B------:R-:W1:Y:S01]  /*52c0*/  LDC R27, c[0x0][0x648] ;  /* 0x00019200ff1b7b82 */ /* 0x000e620000000800 */
[-CC-:B--2---:R-:W-:Y:S02]  /*52d0*/  SHF.R.U64 R20, R16, R28.reuse, R9.reuse ;  /* 0x0000001c10147219 */ /* 0x184fe40000001209 */
[-C--:B------:R-:W-:Y:S02]  /*52e0*/  SHF.L.U32 R11, R11, R28.reuse, RZ ;  /* 0x0000001c0b0b7219 */ /* 0x080fe400000006ff */
[-C--:B------:R-:W-:Y:S01]  /*52f0*/  SHF.R.U32.HI R9, RZ, R28.reuse, R9 ;  /* 0x0000001cff097219 */ /* 0x080fe20000011609 */
[----:B------:R-:W-:Y:S01]  /*5300*/  IMAD.MOV.U32 R8, RZ, RZ, R20 ;  /* 0x000000ffff087224 */ /* 0x000fe200078e0014 */
[----:B------:R-:W-:Y:S01]  /*5310*/  SHF.L.U32 R26, R13, R28, RZ ;  /* 0x0000001c0d1a7219 */ /* 0x000fe200000006ff */
[----:B------:R-:W2:Y:S01]  /*5320*/  LDC R29, c[0x0][0x638] ;  /* 0x00018e00ff1d7b82 */ /* 0x000ea20000000800 */
[----:B------:R-:W-:-:S07]  /*5330*/  LOP3.LUT R25, RZ, R11, RZ, 0x33, !PT ;  /* 0x0000000bff197212 */ /* 0x000fce00078e33ff */
[----:B------:R-:W0:Y:S01]  /*5340*/  LDC R32, c[0x0][0x610] ;  /* 0x00018400ff207b82 */ /* 0x000e220000000800 */
[----:B----4-:R-:W-:Y:S05]  /*5350*/  @!P0 BRA `(.L_x_106) ;  /* 0x0000000000288947 */ /* 0x010fea0003800000 */
[----:B------:R-:W4:Y:S02]  /*5360*/  LDC R13, c[0x0][0x64c] ;  /* 0x00019300ff0d7b82 */ /* 0x000f240000000800 */
[----:B----4-:R-:W-:-:S05]  /*5370*/  IADD3 R13, P0, R20, R13, RZ ;  /* 0x0000000d140d7210 */ /* 0x010fca0007f1e0ff */
[----:B------:R-:W-:-:S04]  /*5380*/  IMAD.X R17, RZ, RZ, R9, P0 ;  /* 0x000000ffff117224 */ /* 0x000fc800000e0609 */
[----:B------:R-:W-:-:S04]  /*5390*/  IMAD.WIDE.U32 R8, R17, R30, RZ ;  /* 0x0000001e11087225 */ /* 0x000fc800078e00ff */
[----:B---3--:R-:W-:-:S04]  /*53a0*/  IMAD.WIDE.U32 R10, P0, R13, R31, R8 ;  /* 0x0000001f0d0a7225 */ /* 0x008fc80007800008 */
[----:B------:R-:W-:-:S04]  /*53b0*/  IMAD.WIDE.U32 R8, R13, R30, RZ ;  /* 0x0000001e0d087225 */ /* 0x000fc800078e00ff */
[----:B------:R-:W-:Y:S01]  /*53c0*/  IMAD.X R15, RZ, RZ, RZ, P0 ;  /* 0x000000ffff0f7224 */ /* 0x000fe200000e06ff */
[----:B------:R-:W-:Y:S01]  /*53d0*/  IADD3 RZ, P0, R9, R10, RZ ;  /* 0x0000000a09ff7210 */ /* 0x000fe20007f1e0ff */
[----:B------:R-:W-:-:S04]  /*53e0*/  IMAD.MOV.U32 R14, RZ, RZ, R11 ;  /* 0x000000ffff0e7224 */ /* 0x000fc800078e000b */
[----:B------:R-:W-:-:S08]  /*53f0*/  IMAD.WIDE.U32.X R8, R17, R31, R14, P0 ;  /* 0x0000001f11087225 */ /* 0x000fd000000e040e */
.L_x_106:
[----:B-1----:R-:W-:Y:S01]  /*5400*/  SHF.R.U64 R8, R8, R27, R9 ;  /* 0x0000001b08087219 */ /* 0x002fe20000001209 */
[----:B0-----:R-:W-:Y:S01]  /*5410*/  VIADD R13, R22, 0xffffffff ;  /* 0xffffffff160d7836 */ /* 0x001fe20000000000 */
[----:B------:R-:W-:Y:S01]  /*5420*/  LOP3.LUT R11, R16, R25, RZ, 0xc0, !PT ;  /* 0x00000019100b7212 */ /* 0x000fe200078ec0ff */
[----:B------:R-:W-:Y:S02]  /*5430*/  IMAD.MOV R19, RZ, RZ, -R19 ;  /* 0x000000ffff137224 */ /* 0x000fe400078e0a13 */
[----:B------:R-:W-:Y:S02]  /*5440*/  IMAD.MOV R9, RZ, RZ, -R8 ;  /* 0x000000ffff097224 */ /* 0x000fe400078e0a08 */
[----:B------:R-:W-:Y:S01]  /*5450*/  IMAD R26, R26, R8, R11 ;  /* 0x000000081a1a7224 */ /* 0x000fe200078e020b */
[----:B------:R-:W-:Y:S01]  /*5460*/  LOP3.LUT R11, R18, R13, RZ, 0xc0, !PT ;  /* 0x0000000d120b7212 */ /* 0x000fe200078ec0ff */
[----:B---3--:R-:W-:Y:S02]  /*5470*/  @P4 IMAD R23, R21, R19, R24 ;  /* 0x0000001315174224 */ /* 0x008fe400078e0218 */
[----:B--2---:R-:W-:-:S02]  /*5480*/  IMAD R8, R9, R29, R20 ;  /* 0x0000001d09087224 */ /* 0x004fc400078e0214 */
[----:B------:R-:W-:Y:S02]  /*5490*/  IMAD R26, R26, R32, R23 ;  /* 0x000000201a1a7224 */ /* 0x000fe400078e0217 */
[----:B------:R-:W-:Y:S02]  /*54a0*/  IMAD R9, R8, R22, R11 ;  /* 0x0000001608097224 */ /* 0x000fe400078e020b */
[----:B------:R-:W-:-:S03]  /*54b0*/  IMAD.MOV.U32 R10, RZ, RZ, 0x1 ;  /* 0x00000001ff0a7424 */ /* 0x000fc600078e00ff */
[----:B------:R-:W-:Y:S02]  /*54c0*/  SEL R15, R9, R26, !P4 ;  /* 0x0000001a090f7207 */ /* 0x000fe40006000000 */
[----:B------:R-:W-:Y:S02]  /*54d0*/  PRMT R8, R10, 0x7610, R8 ;  /* 0x000076100a087816 */ /* 0x000fe40000000008 */
[----:B------:R-:W-:-:S07]  /*54e0*/  SEL R26, R26, R9, !P4 ;  /* 0x000000091a1a7207 */ /* 0x000fce0006000000 */
.L_x_104:
[----:B------:R-:W-:Y:S01]  /*54f0*/  LOP3.LUT P0, RZ, R8, 0xff, RZ, 0xc0, !PT ;  /* 0x000000ff08ff7812 */ /* 0x000fe2000780c0ff */
[----:B------:R-:W-:-:S12]  /*5500*/  IMAD.MOV.U32 R71, RZ, RZ, R26 ;  /* 0x000000ffff477224 */ /* 0x000fd800078e001a */
[----:B------:R-:W-:Y:S05]  /*5510*/  @P0 BRA `(.L_x_107) ;  /* 0xffffffbc00300947 */ /* 0x000fea000383ffff */
[----:B------:R-:W-:Y:S05]  /*5520*/  EXIT ;  /* 0x000000000000794d */ /* 0x000fea0003800000 */
.L_x_7:
[----:B0-----:R-:W-:Y:S01]  /*5530*/  ULDC.64 UR4, c[0x0][0x650] ;  /* 0x0001940000047ab9 */ /* 0x001fe20000000a00 */
        /* <DEDUP_REMOVED lines=25> */
.L_x_109:
[----:B------:R-:W0:Y:S01]  /*56d0*/  LDC.64 R28, c[0x0][0x640] ;  /* 0x00019000ff1c7b82 */ /* 0x000e220000000a00 */
[-CC-:B------:R-:W-:Y:S01]  /*56e0*/  SHF.R.U64 R21, R16, R6.reuse, R17.reuse ;  /* 0x0000000610157219 */ /* 0x180fe20000001211 */
[----:B------:R-:W-:Y:S01]  /*56f0*/  IMAD.MOV.U32 R31, RZ, RZ, 0x1 ;  /* 0x00000001ff1f7424 */ /* 0x000fe200078e00ff */
[----:B------:R-:W-:Y:S02]  /*5700*/  SHF.R.U32.HI R3, RZ, R6, R17 ;  /* 0x00000006ff037219 */ /* 0x000fe40000011611 */
[----:B------:R-:W-:-:S03]  /*5710*/  IADD3 R15, P0, RZ, -R21, RZ ;  /* 0x80000015ff0f7210 */ /* 0x000fc60007f1e0ff */
[----:B------:R-:W1:Y:S02]  /*5720*/  LDC R14, c[0x0][0x618] ;  /* 0x00018600ff0e7b82 */ /* 0x000e640000000800 */
[----:B------:R-:W-:Y:S02]  /*5730*/  IMAD.X R3, RZ, RZ, ~R3, P0 ;  /* 0x000000ffff037224 */ /* 0x000fe400000e0e03 */
[----:B------:R-:W-:-:S04]  /*5740*/  IMAD.WIDE.U32 R12, R15, R22, R4 ;  /* 0x000000160f0c7225 */ /* 0x000fc800078e0004 */
[----:B------:R-:W2:Y:S01]  /*5750*/  LDC R16, c[0x0][0x608] ;  /* 0x00018200ff107b82 */ /* 0x000ea20000000800 */
[----:B------:R-:W-:-:S04]  /*5760*/  IMAD R6, R3, R22, RZ ;  /* 0x0000001603067224 */ /* 0x000fc800078e02ff */
[----:B------:R-:W-:-:S03]  /*5770*/  IMAD R3, R15, R23, R6 ;  /* 0x000000170f037224 */ /* 0x000fc600078e0206 */
[----:B------:R-:W3:Y:S01]  /*5780*/  LDC R26, c[0x0][0x658] ;  /* 0x00019600ff1a7b82 */ /* 0x000ee20000000800 */
[----:B------:R-:W-:Y:S01]  /*5790*/  IMAD.IADD R3, R13, 0x1, R3 ;  /* 0x000000010d037824 */ /* 0x000fe200078e0203 */
[----:B0-----:R-:W-:Y:S01]  /*57a0*/  ISETP.NE.U32.AND P0, PT, R28, RZ, PT ;  /* 0x000000ff1c00720c */ /* 0x001fe20003f05070 */
[----:B------:R-:W-:-:S03]  /*57b0*/  IMAD.MOV.U32 R13, RZ, RZ, -0x1 ;  /* 0xffffffffff0d7424 */ /* 0x000fc600078e00ff */
        /* <DEDUP_REMOVED lines=25> */
.L_x_110:
[----:B-1----:R-:W-:Y:S01]  /*5950*/  SHF.R.U64 R6, R12, R25, R13 ;  /* 0x000000190c067219 */ /* 0x002fe2000000120d */
[----:B0-----:R-:W-:Y:S01]  /*5960*/  VIADD R13, R24, 0xffffffff ;  /* 0xffffffff180d7836 */ /* 0x001fe20000000000 */
[----:B------:R-:W-:Y:S01]  /*5970*/  SHF.L.U32 R9, R31, R26, RZ ;  /* 0x0000001a1f097219 */ /* 0x000fe200000006ff */
[----:B------:R-:W-:Y:S01]  /*5980*/  @P4 IMAD R10, R11, R20, R8 ;  /* 0x000000140b0a4224 */ /* 0x000fe200078e0208 */
[----:B------:R-:W-:Y:S01]  /*5990*/  LOP3.LUT R3, R22, R33, RZ, 0xc0, !PT ;  /* 0x0000002116037212 */ /* 0x000fe200078ec0ff */
[----:B------:R-:W-:Y:S01]  /*59a0*/  IMAD.MOV R12, RZ, RZ, -R6 ;  /* 0x000000ffff0c7224 */ /* 0x000fe200078e0a06 */
[----:B------:R-:W-:Y:S01]  /*59b0*/  LOP3.LUT R18, R18, R13, RZ, 0xc0, !PT ;  /* 0x0000000d12127212 */ /* 0x000fe200078ec0ff */
[----:B------:R-:W-:Y:S02]  /*59c0*/  IMAD.MOV.U32 R8, RZ, RZ, 0x1 ;  /* 0x00000001ff087424 */ /* 0x000fe400078e00ff */
[----:B------:R-:W-:Y:S02]  /*59d0*/  IMAD R9, R9, R6, R3 ;  /* 0x0000000609097224 */ /* 0x000fe400078e0203 */
[----:B--2---:R-:W-:-:S02]  /*59e0*/  IMAD R3, R12, R27, R23 ;  /* 0x0000001b0c037224 */ /* 0x004fc400078e0217 */
[----:B---3--:R-:W-:Y:S02]  /*59f0*/  IMAD R6, R9, R30, R10 ;  /* 0x0000001e09067224 */ /* 0x008fe400078e020a */
[----:B------:R-:W-:Y:S01]  /*5a00*/  IMAD R9, R3, R24, R18 ;  /* 0x0000001803097224 */ /* 0x000fe200078e0212 */
[----:B------:R-:W-:Y:S01]  /*5a10*/  PRMT R3, R8, 0x7610, R3 ;  /* 0x0000761008037816 */ /* 0x000fe20000000003 */
[----:B------:R-:W-:-:S03]  /*5a20*/  IMAD.MOV.U32 R16, RZ, RZ, R21 ;  /* 0x000000ffff107224 */ /* 0x000fc600078e0015 */
[----:B------:R-:W-:Y:S02]  /*5a30*/  SEL R12, R9, R6, !P4 ;  /* 0x00000006090c7207 */ /* 0x000fe40006000000 */
[----:B------:R-:W-:-:S07]  /*5a40*/  SEL R6, R6, R9, !P4 ;  /* 0x0000000906067207 */ /* 0x000fce0006000000 */
.L_x_108:
[----:B------:R-:W-:-:S08]  /*5a50*/  NOP ;  /* 0x0000000000007918 */ /* 0x000fd00000000000 */
[----:B------:R-:W0:-:S00]  /*5a60*/  USETMAXREG.DEALLOC.CTAPOOL 0x28 ;  /* 0x00000028000079c8 */ /* 0x000e0000080e0500 */
[----:B0-----:R-:W-:-:S13]  /*5a70*/  ISETP.NE.AND P0, PT, R7, RZ, PT ;  /* 0x000000ff0700720c */ /* 0x001fda0003f05270 */
[----:B------:R-:W-:Y:S05]  /*5a80*/  @P0 EXIT ;  /* 0x000000000000094d */ /* 0x000fea0003800000 */
[----:B------:R-:W-:Y:S01]  /*5a90*/  LOP3.LUT P0, RZ, R3, 0xff, RZ, 0xc0, !PT ;  /* 0x000000ff03ff7812 */ /* 0x000fe2000780c0ff */
[----:B------:R-:W-:Y:S02]  /*5aa0*/  IMAD.MOV.U32 R11, RZ, RZ, 0x1 ;  /* 0x00000001ff0b7424 */ /* 0x000fe400078e00ff */
[----:B------:R-:W-:-:S10]  /*5ab0*/  IMAD.MOV.U32 R15, RZ, RZ, RZ ;  /* 0x000000ffff0f7224 */ /* 0x000fd400078e00ff */
[----:B------:R-:W-:Y:S05]  /*5ac0*/  @!P0 BRA `(.L_x_111) ;  /* 0x0000000c00748947 */ /* 0x000fea0003800000 */
[----:B------:R-:W0:Y:S01]  /*5ad0*/  LDC R3, c[0x0][0x28c] ;  /* 0x0000a300ff037b82 */ /* 0x000e220000000800 */
[----:B------:R-:W-:Y:S01]  /*5ae0*/  ULDC UR5, c[0x0][0x658] ;  /* 0x0001960000057ab9 */ /* 0x000fe20000000800 */
[----:B------:R-:W-:Y:S01]  /*5af0*/  UMOV UR11, 0xffffffff ;  /* 0xffffffff000b7882 */ /* 0x000fe20000000000 */
[----:B------:R-:W-:Y:S01]  /*5b00*/  UMOV UR16, 0x1 ;  /* 0x0000000100107882 */ /* 0x000fe20000000000 */
[----:B------:R-:W-:Y:S01]  /*5b10*/  USHF.L.U32 UR11, UR11, UR5, URZ ;  /* 0x000000050b0b7299 */ /* 0x000fe2000800063f */
[----:B------:R-:W-:Y:S01]  /*5b20*/  BSSY B0, `(.L_x_111) ;  /* 0x00000d7000007945 */ /* 0x000fe20003800000 */
[----:B------:R-:W-:Y:S01]  /*5b30*/  ULDC UR9, c[0x0][0xc] ;  /* 0x0000030000097ab9 */ /* 0x000fe20000000800 */
[----:B------:R-:W-:Y:S01]  /*5b40*/  ULDC UR12, c[0x0][0x10] ;  /* 0x00000400000c7ab9 */ /* 0x000fe20000000800 */
[----:B------:R-:W1:Y:S01]  /*5b50*/  S2UR UR8, SR_CgaCtaId ;  /* 0x00000000000879c3 */ /* 0x000e620000008800 */
[----:B------:R-:W-:Y:S01]  /*5b60*/  ULOP3.LUT UR13, URZ, UR11, URZ, 0x33, !UPT ;  /* 0x0000000b3f0d7292 */ /* 0x000fe2000f8e333f */
[----:B------:R-:W-:Y:S01]  /*5b70*/  IMAD.MOV.U32 R13, RZ, RZ, 0x1 ;  /* 0x00000001ff0d7424 */ /* 0x000fe200078e00ff */
[----:B------:R-:W-:Y:S01]  /*5b80*/  LOP3.LUT R14, R2, 0x2, RZ, 0xfc, !PT ;  /* 0x00000002020e7812 */ /* 0x000fe200078efcff */
[----:B------:R-:W-:Y:S01]  /*5b90*/  IMAD.MOV.U32 R11, RZ, RZ, 0x1 ;  /* 0x00000001ff0b7424 */ /* 0x000fe200078e00ff */
[----:B------:R-:W-:Y:S01]  /*5ba0*/  ULDC UR4, c[0x0][0x600] ;  /* 0x0001800000047ab9 */ /* 0x000fe20000000800 */
[----:B------:R-:W-:Y:S01]  /*5bb0*/  IMAD.MOV.U32 R15, RZ, RZ, RZ ;  /* 0x000000ffff0f7224 */ /* 0x000fe200078e00ff */
[----:B------:R-:W-:Y:S01]  /*5bc0*/  UMOV UR15, 0x5 ;  /* 0x00000005000f7882 */ /* 0x000fe20000000000 */
[----:B------:R-:W-:-:S02]  /*5bd0*/  UIADD3 UR4, UR4, -0x1, URZ ;  /* 0xffffffff04047890 */ /* 0x000fc4000fffe03f */
[----:B------:R-:W-:Y:S01]  /*5be0*/  USHF.L.U32 UR5, UR16, UR5, URZ ;  /* 0x0000000510057299 */ /* 0x000fe2000800063f */
[----:B------:R-:W-:Y:S01]  /*5bf0*/  ULDC.64 UR28, c[0x0][0x198] ;  /* 0x00006600001c7ab9 */ /* 0x000fe20000000a00 */
[----:B0-----:R-:W-:-:S05]  /*5c00*/  VIADD R3, R3, 0x3f ;  /* 0x0000003f03037836 */ /* 0x001fca0000000000 */
[----:B------:R-:W-:Y:S01]  /*5c10*/  SHF.R.S32.HI R8, RZ, 0x1f, R3 ;  /* 0x0000001fff087819 */ /* 0x000fe20000011403 */
[----:B-1----:R-:W-:-:S03]  /*5c20*/  ULOP3.LUT UR10, UR8, 0x1, URZ, 0xc0, !UPT ;  /* 0x00000001080a7892 */ /* 0x002fc6000f8ec03f */
[----:B------:R-:W-:Y:S01]  /*5c30*/  LEA.HI R8, R8, R3, RZ, 0x6 ;  /* 0x0000000308087211 */ /* 0x000fe200078f30ff */
[----:B------:R-:W-:Y:S02]  /*5c40*/  USHF.R.U32.HI UR27, URZ, 0x1, UR8 ;  /* 0x000000013f1b7899 */ /* 0x000fe40008011608 */
[----:B------:R-:W-:Y:S01]  /*5c50*/  USHF.L.U32 UR6, UR8, 0x5, URZ ;  /* 0x0000000508067899 */ /* 0x000fe2000800063f */
[----:B------:R-:W-:Y:S01]  /*5c60*/  SHF.R.S32.HI R10, RZ, 0x6, R8 ;  /* 0x00000006ff0a7819 */ /* 0x000fe20000011408 */
[----:B------:R-:W-:Y:S02]  /*5c70*/  USHF.L.U32 UR7, UR8, 0xb, URZ ;  /* 0x0000000b08077899 */ /* 0x000fe4000800063f */
[----:B------:R-:W-:Y:S02]  /*5c80*/  ULOP3.LUT UR8, UR8, 0xfffffffe, URZ, 0xc0, !UPT ;  /* 0xfffffffe08087892 */ /* 0x000fe4000f8ec03f */
[----:B------:R-:W-:Y:S01]  /*5c90*/  UISETP.GT.U32.AND UP0, UPT, UR10, 0xffff, UPT ;  /* 0x0000ffff0a00788c */ /* 0x000fe2000bf04070 */
[----:B------:R-:W-:Y:S01]  /*5ca0*/  VIADD R3, R10, 0x1 ;  /* 0x000000010a037836 */ /* 0x000fe20000000000 */
[----:B------:R-:W-:-:S02]  /*5cb0*/  USHF.L.U32 UR14, UR16, UR8, URZ ;  /* 0x00000008100e7299 */ /* 0x000fc4000800063f */
[----:B------:R-:W-:Y:S02]  /*5cc0*/  ULOP3.LUT UR11, UR8, 0x1, URZ, 0xfc, !UPT ;  /* 0x00000001080b7892 */ /* 0x000fe4000f8efc3f */
[----:B------:R-:W-:Y:S02]  /*5cd0*/  UIMAD.WIDE.U32 UR8, UR9, UR12, URZ ;  /* 0x0000000c090872a5 */ /* 0x000fe4000f8e003f */
[----:B------:R-:W-:Y:S01]  /*5ce0*/  USEL UR10, UR10, 0xffff, !UP0 ;  /* 0x0000ffff0a0a7887 */ /* 0x000fe2000c000000 */
[----:B------:R-:W-:Y:S01]  /*5cf0*/  ULDC UR12, c[0x0][0x14] ;  /* 0x00000500000c7ab9 */ /* 0x000fe20000000800 */
[----:B------:R-:W-:Y:S02]  /*5d00*/  USHF.L.U32 UR11, UR16, UR11, URZ ;  /* 0x0000000b100b7299 */ /* 0x000fe4000800063f */
[----:B------:R-:W-:Y:S02]  /*5d10*/  UIMAD.WIDE.U32 UR24, UR8, UR12, URZ ;  /* 0x0000000c081872a5 */ /* 0x000fe4000f8e003f */
[----:B------:R-:W-:-:S02]  /*5d20*/  UIMAD UR21, UR9, UR12, URZ ;  /* 0x0000000c091572a4 */ /* 0x000fc4000f8e023f */
[----:B------:R-:W-:Y:S02]  /*5d30*/  ULOP3.LUT UR10, UR10, 0xffff, URZ, 0xc0, !UPT ;  /* 0x0000ffff0a0a7892 */ /* 0x000fe4000f8ec03f */
[----:B------:R-:W-:Y:S02]  /*5d40*/  ULOP3.LUT UR6, UR6, 0x20, URZ, 0xc0, !UPT ;  /* 0x0000002006067892 */ /* 0x000fe4000f8ec03f */
[----:B------:R-:W-:Y:S02]  /*5d50*/  ULOP3.LUT UR7, UR7, 0x800, URZ, 0xc0, !UPT ;  /* 0x0000080007077892 */ /* 0x000fe4000f8ec03f */
[----:B------:R-:W-:Y:S02]  /*5d60*/  ULOP3.LUT UR14, UR14, UR11, URZ, 0xfc, !UPT ;  /* 0x0000000b0e0e7292 */ /* 0x000fe4000f8efc3f */
[----:B------:R-:W-:Y:S02]  /*5d70*/  UIADD3 UR21, UR25, UR21, URZ ;  /* 0x0000001519157290 */ /* 0x000fe4000fffe03f */
[----:B------:R-:W-:-:S12]  /*5d80*/  USHF.L.U32 UR15, UR15, UR10, URZ ;  /* 0x0000000a0f0f7299 */ /* 0x000fd8000800063f */
.L_x_122:
[----:B------:R-:W-:-:S03]  /*5d90*/  UMOV UR8, 0xffffffff ;  /* 0xffffffff00087882 */ /* 0x000fc60000000000 */
[----:B------:R-:W-:Y:S05]  /*5da0*/  BRA.DIV UR8, `(.L_x_112) ;  /* 0x0000000e08d07947 */ /* 0x000fea000b800000 */
[----:B------:R-:W-:-:S13]  /*5db0*/  ELECT P0, URZ, PT ;  /* 0x00000000003f782f */ /* 0x000fda0003800000 */
.L_x_134:
[----:B------:R-:W0:Y:S01]  /*5dc0*/  LDC R7, c[0x0][0x28c] ;  /* 0x0000a300ff077b82 */ /* 0x000e220000000800 */
[----:B------:R-:W-:Y:S01]  /*5dd0*/  BSSY B1, `(.L_x_113) ;  /* 0x000003b000017945 */ /* 0x000fe20003800000 */
[----:B0-----:R-:W-:-:S13]  /*5de0*/  ISETP.LT.OR P0, PT, R7, 0x1, !P0 ;  /* 0x000000010700780c */ /* 0x001fda0004701670 */
[----:B------:R-:W-:Y:S05]  /*5df0*/  @P0 BRA `(.L_x_114) ;  /* 0x0000000000e00947 */ /* 0x000fea0003800000 */
[----:B------:R-:W-:Y:S01]  /*5e00*/  LEA R9, R6, UR27, 0x1 ;  /* 0x0000001b06097c11 */ /* 0x000fe2000f8e08ff */
[----:B------:R-:W-:Y:S01]  /*5e10*/  IMAD.MOV.U32 R21, RZ, RZ, RZ ;  /* 0x000000ffff157224 */ /* 0x000fe200078e00ff */
[----:B------:R-:W-:Y:S01]  /*5e20*/  LEA R17, R12, UR6, 0x6 ;  /* 0x000000060c117c11 */ /* 0x000fe2000f8e30ff */
[----:B------:R-:W-:Y:S02]  /*5e30*/  IMAD.MOV.U32 R6, RZ, RZ, R3 ;  /* 0x000000ffff067224 */ /* 0x000fe400078e0003 */
[----:B------:R-:W-:Y:S02]  /*5e40*/  IMAD.MOV.U32 R7, RZ, RZ, R11 ;  /* 0x000000ffff077224 */ /* 0x000fe400078e000b */
[----:B------:R-:W-:Y:S02]  /*5e50*/  IMAD.MOV.U32 R8, RZ, RZ, R15 ;  /* 0x000000ffff087224 */ /* 0x000fe400078e000f */
[----:B------:R-:W-:-:S07]  /*5e60*/  IMAD.SHL.U32 R18, R9, 0x40, RZ ;  /* 0x0000004009127824 */ /* 0x000fce00078e00ff */
.L_x_117:
[----:B------:R-:W0:Y:S01]  /*5e70*/  S2R R12, SR_CgaCtaId ;  /* 0x00000000000c7919 */ /* 0x000e220000008800 */
[----:B------:R-:W-:Y:S02]  /*5e80*/  MOV R9, 0x400 ;  /* 0x0000040000097802 */ /* 0x000fe40000000f00 */
[----:B------:R-:W-:Y:S02]  /*5e90*/  LOP3.LUT P1, RZ, R0, 0x7f, RZ, 0xc0, !PT ;  /* 0x0000007f00ff7812 */ /* 0x000fe4000782c0ff */
[----:B0-----:R-:W-:Y:S02]  /*5ea0*/  LEA R19, R12, R9, 0x18 ;  /* 0x000000090c137211 */ /* 0x001fe400078ec0ff */
[----:B------:R-:W-:-:S09]  /*5eb0*/  SHF.L.U32 R9, R7, 0x1f, RZ ;  /* 0x0000001f07097819 */ /* 0x000fd200000006ff */
[----:B------:R-:W0:Y:S01]  /*5ec0*/  @!P1 LDC R12, c[0x0][0x500] ;  /* 0x00014000ff0c9b82 */ /* 0x000e220000000800 */
[----:B------:R-:W-:-:S04]  /*5ed0*/  IMAD R20, R8, 0x8, R19 ;  /* 0x0000000808147824 */ /* 0x000fc800078e0213 */
[----:B------:R-:W1:Y:S02]  /*5ee0*/  SYNCS.PHASECHK.TRANS64.TRYWAIT P0, [R20+URZ+0x28], R9 ;  /* 0x00002809140075a7 */ /* 0x000e64000800017f */
[----:B-1----:R-:W-:Y:S05]  /*5ef0*/  @!P0 BRA `(.L_x_115) ;  /* 0x0000000c009c8947 */ /* 0x002fea0003800000 */
.L_x_135:
[----:B-1----:R-:W-:Y:S01]  /*5f00*/  PRMT R9, R14, 0x9910, RZ ;  /* 0x000099100e097816 */ /* 0x002fe200000000ff */
[----:B0-----:R0:W-:Y:S03]  /*5f10*/  @!P1 SYNCS.ARRIVE.TRANS64 RZ, [R20+URZ], R12 ;  /* 0x0000000c14ff99a7 */ /* 0x0011e6000800003f */
[----:B------:R-:W-:-:S13]  /*5f20*/  ISETP.NE.AND P0, PT, R9, 0x2, PT ;  /* 0x000000020900780c */ /* 0x000fda0003f05270 */
[----:B0-----:R-:W-:Y:S05]  /*5f30*/  @P0 BRA `(.L_x_116) ;  /* 0x0000000000040947 */ /* 0x001fea0003800000 */
[----:B------:R-:W-:Y:S01]  /*5f40*/  BPT.TRAP 0x1 ;  /* 0x000000040000795c */ /* 0x000fe20000300000 */
.L_x_116:
[----:B------:R-:W-:Y:S01]  /*5f50*/  LEA R9, R8, UR27, 0x1 ;  /* 0x0000001b08097c11 */ /* 0x000fe2000f8e08ff */
[----:B------:R-:W-:Y:S01]  /*5f60*/  VIADD R6, R6, 0xffffffff ;  /* 0xffffffff06067836 */ /* 0x000fe20000000000 */
[----:B------:R-:W-:Y:S01]  /*5f70*/  R2UR UR11, R8 ;  /* 0x00000000080b72ca */ /* 0x000fe200000e0000 */
[----:B------:R-:W-:Y:S01]  /*5f80*/  UIADD3 UR16, UP0, UR28, 0xf0, URZ ;  /* 0x000000f01c107890 */ /* 0x000fe2000ff1e03f */
[----:B------:R-:W-:Y:S01]  /*5f90*/  R2UR UR22, R19 ;  /* 0x00000000131672ca */ /* 0x000fe200000e0000 */
[----:B------:R-:W-:Y:S01]  /*5fa0*/  IMAD.U32 R9, R9, 0x1000, R19 ;  /* 0x0000100009097824 */ /* 0x000fe200078e0013 */
[----:B------:R-:W-:Y:S01]  /*5fb0*/  R2UR UR23, R18 ;  /* 0x00000000121772ca */ /* 0x000fe200000e0000 */
[----:B------:R-:W-:Y:S01]  /*5fc0*/  UIADD3 UR32, UP1, UR28, 0x1f0, URZ ;  /* 0x000001f01c207890 */ /* 0x000fe2000ff3e03f */
[----:B------:R-:W-:Y:S01]  /*5fd0*/  R2UR UR9, R20 ;  /* 0x00000000140972ca */ /* 0x000fe200000e0000 */
[----:B------:R-:W-:Y:S01]  /*5fe0*/  UIADD3.X UR17, URZ, UR29, URZ, UP0, !UPT ;  /* 0x0000001d3f117290 */ /* 0x000fe200087fe43f */
[----:B------:R-:W-:Y:S01]  /*5ff0*/  R2UR UR8, R9 ;  /* 0x00000000090872ca */ /* 0x000fe200000e0000 */
[----:B------:R-:W-:Y:S01]  /*6000*/  UPRMT UR20, URZ, 0x5410, UR15 ;  /* 0x000054103f147896 */ /* 0x000fe2000800000f */
[----:B------:R-:W-:Y:S01]  /*6010*/  R2UR UR10, R21 ;  /* 0x00000000150a72ca */ /* 0x000fe200000e0000 */
[----:B------:R-:W-:Y:S01]  /*6020*/  VIADD R8, R8, 0x1 ;  /* 0x0000000108087836 */ /* 0x000fe20000000000 */
[----:B------:R-:W-:Y:S01]  /*6030*/  R2UR UR12, R16 ;  /* 0x00000000100c72ca */ /* 0x000fe200000e0000 */
[----:B------:R-:W-:Y:S01]  /*6040*/  ULEA UR11, UR11, UR7, 0xc ;  /* 0x000000070b0b7291 */ /* 0x000fe2000f8e603f */
[----:B------:R-:W-:Y:S01]  /*6050*/  R2UR UR26, R17 ;  /* 0x00000000111a72ca */ /* 0x000fe200000e0000 */
[----:B------:R-:W-:Y:S01]  /*6060*/  UPRMT UR30, URZ, 0x5410, UR14 ;  /* 0x000054103f1e7896 */ /* 0x000fe2000800000e */
[----:B------:R-:W-:Y:S01]  /*6070*/  ISETP.GT.AND P1, PT, R6, 0x1, PT ;  /* 0x000000010600780c */ /* 0x000fe20003f24270 */
[----:B------:R-:W-:Y:S01]  /*6080*/  UIADD3 UR22, UR22, 0xa100, UR11 ;  /* 0x0000a10016167890 */ /* 0x000fe2000fffe00b */
[----:B------:R-:W-:Y:S01]  /*6090*/  ISETP.NE.AND P0, PT, R8, 0x5, PT ;  /* 0x000000050800780c */ /* 0x000fe20003f05270 */
[----:B------:R-:W-:Y:S01]  /*60a0*/  UIADD3.X UR33, URZ, UR29, URZ, UP1, !UPT ;  /* 0x0000001d3f217290 */ /* 0x000fe20008ffe43f */
[----:B------:R-:W-:Y:S01]  /*60b0*/  VIADD R21, R21, 0x40 ;  /* 0x0000004015157836 */ /* 0x000fe20000000000 */
[----:B------:R-:W-:Y:S01]  /*60c0*/  UIADD3 UR8, UR8, 0x100, URZ ;  /* 0x0000010008087890 */ /* 0x000fe2000fffe03f */
[----:B------:R-:W-:Y:S01]  /*60d0*/  SEL R12, RZ, 0x1, P0 ;  /* 0x00000001ff0c7807 */ /* 0x000fe20000000000 */
[----:B------:R-:W-:Y:S01]  /*60e0*/  UMOV UR18, 0x0 ;  /* 0x0000000000127882 */ /* 0x000fe20000000000 */
[----:B------:R-:W-:Y:S01]  /*60f0*/  UMOV UR19, 0x10000000 ;  /* 0x1000000000137882 */ /* 0x000fe20000000000 */
[----:B------:R-:W-:Y:S01]  /*6100*/  UMOV UR11, UR23 ;  /* 0x00000017000b7c82 */ /* 0x000fe20008000000 */
[----:B------:R-:W-:-:S02]  /*6110*/  LOP3.LUT R7, R7, R12, RZ, 0x3c, !PT ;  /* 0x0000000c07077212 */ /* 0x000fc400078e3cff */
[----:B------:R-:W-:Y:S02]  /*6120*/  SEL R8, R8, RZ, P0 ;  /* 0x000000ff08087207 */ /* 0x000fe40000000000 */
[----:B------:R0:W-:Y:S02]  /*6130*/  UTMALDG.3D.MULTICAST [UR8], [UR16], UR20, desc[UR18] ;  /* 0x00001208100073b4 */ /* 0x0001e40008011814 */
[----:B0-----:R-:W-:Y:S01]  /*6140*/  UMOV UR8, UR22 ;  /* 0x0000001600087c82 */ /* 0x001fe20008000000 */
[----:B------:R-:W-:Y:S02]  /*6150*/  UMOV UR11, UR26 ;  /* 0x0000001a000b7c82 */ /* 0x000fe40008000000 */
[----:B------:R0:W-:Y:S02]  /*6160*/  UTMALDG.3D.MULTICAST [UR8], [UR32], UR30, desc[UR18] ;  /* 0x00001208200073b4 */ /* 0x0001e4000801181e */
[----:B0-----:R-:W-:Y:S05]  /*6170*/  @P1 BRA `(.L_x_117) ;  /* 0xfffffffc003c1947 */ /* 0x001fea000383ffff */
.L_x_114:
[----:B------:R-:W-:Y:S05]  /*6180*/  BSYNC B1 ;  /* 0x0000000000017941 */ /* 0x000fea0003800000 */
.L_x_113:
[----:B------:R-:W-:Y:S01]  /*6190*/  LOP3.LUT P1, RZ, R13, 0xff, RZ, 0xc0, !PT ;  /* 0x000000ff0dff7812 */ /* 0x000fe2000782c0ff */
[C---:B------:R-:W-:Y:S01]  /*61a0*/  IMAD.IADD R15, R10.reuse, 0x1, R15 ;  /* 0x000000010a0f7824 */ /* 0x040fe200078e020f */
[----:B------:R-:W-:Y:S01]  /*61b0*/  ULDC.64 UR8, c[0x0][0x650] ;  /* 0x0001940000087ab9 */ /* 0x000fe20000000a00 */
[C---:B------:R-:W-:Y:S01]  /*61c0*/  ISETP.GE.U32.AND P2, PT, R10.reuse, 0x5, PT ;  /* 0x000000050a00780c */ /* 0x040fe20003f46070 */
[----:B------:R-:W-:Y:S01]  /*61d0*/  BSSY B1, `(.L_x_118) ;  /* 0x0000069000017945 */ /* 0x000fe20003800000 */
[----:B------:R-:W-:Y:S01]  /*61e0*/  IMAD.MOV.U32 R12, RZ, RZ, -0x1 ;  /* 0xffffffffff0c7424 */ /* 0x000fe200078e00ff */
[----:B------:R-:W-:Y:S01]  /*61f0*/  ISETP.GT.U32.AND P0, PT, R15, 0x4, PT ;  /* 0x000000040f00780c */ /* 0x000fe20003f04070 */
[----:B------:R-:W-:Y:S01]  /*6200*/  IMAD.MOV.U32 R16, RZ, RZ, -0x1 ;  /* 0xffffffffff107424 */ /* 0x000fe200078e00ff */
[----:B------:R-:W-:Y:S02]  /*6210*/  PRMT R13, RZ, 0x7610, R13 ;  /* 0x00007610ff0d7816 */ /* 0x000fe4000000000d */
[----:B------:R-:W-:-:S03]  /*6220*/  ISETP.LT.U32.AND P0, PT, R10, 0x5, P0 ;  /* 0x000000050a00780c */ /* 0x000fc60000701070 */
[----:B------:R-:W0:Y:S01]  /*6230*/  @P1 S2R R7, SR_CgaCtaId ;  /* 0x0000000000071919 */ /* 0x000e220000008800 */
[----:B------:R-:W-:-:S04]  /*6240*/  @P1 MOV R6, 0x400 ;  /* 0x0000040000061802 */ /* 0x000fc80000000f00 */
[----:B0-----:R-:W-:Y:S01]  /*6250*/  @P1 LEA R8, R7, R6, 0x18 ;  /* 0x0000000607081211 */ /* 0x001fe200078ec0ff */
[----:B------:R-:W-:Y:S01]  /*6260*/  IMAD.WIDE.U32 R6, R15, -0x33333333, RZ ;  /* 0xcccccccd0f067825 */ /* 0x000fe200078e00ff */
[----:B------:R-:W-:Y:S02]  /*6270*/  SEL R6, RZ, 0x1, !P0 ;  /* 0x00000001ff067807 */ /* 0x000fe40004000000 */
[----:B------:R0:W-:Y:S01]  /*6280*/  @P1 SYNCS.ARRIVE.TRANS64.A1T0 RZ, [R8+URZ+0x68], RZ ;  /* 0x000068ff08ff19a7 */ /* 0x0001e2000810003f */
[----:B------:R-:W-:Y:S02]  /*6290*/  IADD3 R4, P1, R4, UR24, RZ ;  /* 0x0000001804047c10 */ /* 0x000fe4000ff3e0ff */
[----:B------:R-:W-:Y:S01]  /*62a0*/  LOP3.LUT R11, R11, R6, RZ, 0x3c, !PT ;  /* 0x000000060b0b7212 */ /* 0x000fe200078e3cff */
[----:B------:R-:W-:Y:S01]  /*62b0*/  IMAD.MOV.U32 R6, RZ, RZ, -0x1 ;  /* 0xffffffffff067424 */ /* 0x000fe200078e00ff */
[----:B------:R-:W-:Y:S02]  /*62c0*/  IADD3.X R5, R5, UR21, RZ, P1, !PT ;  /* 0x0000001505057c10 */ /* 0x000fe40008ffe4ff */
[----:B------:R-:W-:-:S02]  /*62d0*/  ISETP.GE.U32.AND P0, PT, R4, UR8, PT ;  /* 0x0000000804007c0c */ /* 0x000fc4000bf06070 */
[----:B0-----:R-:W-:Y:S02]  /*62e0*/  SHF.R.U32.HI R8, RZ, 0x2, R7 ;  /* 0x00000002ff087819 */ /* 0x001fe40000011607 */
[----:B------:R-:W-:Y:S02]  /*62f0*/  ISETP.GE.U32.AND.EX P0, PT, R5, UR9, PT, P0 ;  /* 0x0000000905007c0c */ /* 0x000fe4000bf06100 */
[----:B------:R-:W-:Y:S01]  /*6300*/  @P2 LOP3.LUT R11, R11, 0x1, R8, 0x78, !PT ;  /* 0x000000010b0b2812 */ /* 0x000fe200078e7808 */
[----:B------:R-:W-:Y:S01]  /*6310*/  IMAD R15, R8, -0x5, R15 ;  /* 0xfffffffb080f7824 */ /* 0x000fe200078e020f */
[----:B------:R-:W-:-:S09]  /*6320*/  PRMT R7, RZ, 0x7610, R7 ;  /* 0x00007610ff077816 */ /* 0x000fd20000000007 */
[----:B------:R-:W-:Y:S05]  /*6330*/  @P0 BRA `(.L_x_119) ;  /* 0x0000000400480947 */ /* 0x000fea0003800000 */
[----:B------:R-:W0:Y:S01]  /*6340*/  S2R R17, SR_CTAID.X ;  /* 0x0000000000117919 */ /* 0x000e220000002500 */
[----:B------:R-:W-:Y:S01]  /*6350*/  ULDC.64 UR8, c[0x0][0x628] ;  /* 0x00018a0000087ab9 */ /* 0x000fe20000000a00 */
[----:B------:R-:W1:Y:S01]  /*6360*/  LDC R18, c[0x0][0x144] ;  /* 0x00005100ff127b82 */ /* 0x000e620000000800 */
[----:B------:R-:W-:Y:S01]  /*6370*/  ISETP.NE.U32.AND P0, PT, RZ, UR8, PT ;  /* 0x00000008ff007c0c */ /* 0x000fe2000bf05070 */
[----:B------:R-:W2:Y:S01]  /*6380*/  S2R R12, SR_CTAID.Y ;  /* 0x00000000000c7919 */ /* 0x000ea20000002600 */
[----:B------:R-:W-:Y:S01]  /*6390*/  ULDC UR10, c[0x0][0x150] ;  /* 0x00005400000a7ab9 */ /* 0x000fe20000000800 */
[----:B------:R-:W-:Y:S01]  /*63a0*/  ULDC UR11, c[0x0][0x630] ;  /* 0x00018c00000b7ab9 */ /* 0x000fe20000000800 */
[----:B------:R-:W-:Y:S01]  /*63b0*/  ISETP.NE.AND.EX P0, PT, RZ, UR9, PT, P0 ;  /* 0x00000009ff007c0c */ /* 0x000fe2000bf05300 */
[----:B------:R-:W-:Y:S01]  /*63c0*/  IMAD.MOV.U32 R6, RZ, RZ, R4 ;  /* 0x000000ffff067224 */ /* 0x000fe200078e0004 */
[----:B0-----:R-:W-:-:S05]  /*63d0*/  I2FP.F32.U32 R7, R17 ;  /* 0x0000001100077245 */ /* 0x001fca0000201000 */
[----:B------:R-:W-:Y:S01]  /*63e0*/  FMUL R20, R7, UR10 ;  /* 0x0000000a07147c20 */ /* 0x000fe20008400000 */
[----:B------:R-:W-:-:S05]  /*63f0*/  IMAD.MOV.U32 R7, RZ, RZ, R5 ;  /* 0x000000ffff077224 */ /* 0x000fca00078e0005 */
[----:B--2---:R-:W-:Y:S05]  /*6400*/  @!P0 BRA `(.L_x_120) ;  /* 0x0000000000288947 */ /* 0x004fea0003800000 */
[----:B------:R-:W-:Y:S02]  /*6410*/  ULDC UR10, c[0x0][0x634] ;  /* 0x00018d00000a7ab9 */ /* 0x000fe40000000800 */
[----:B------:R-:W-:-:S05]  /*6420*/  IADD3 R7, P0, R4, UR10, RZ ;  /* 0x0000000a04077c10 */ /* 0x000fca000ff1e0ff */
[----:B------:R-:W-:-:S04]  /*6430*/  IMAD.X R19, RZ, RZ, R5, P0 ;  /* 0x000000ffff137224 */ /* 0x000fc800000e0605 */
[----:B------:R-:W-:-:S04]  /*6440*/  IMAD.WIDE.U32 R8, R19, UR8, RZ ;  /* 0x0000000813087c25 */ /* 0x000fc8000f8e00ff */
[----:B------:R-:W-:-:S04]  /*6450*/  IMAD.WIDE.U32 R8, P0, R7, UR9, R8 ;  /* 0x0000000907087c25 */ /* 0x000fc8000f800008 */
[----:B------:R-:W-:-:S04]  /*6460*/  IMAD.WIDE.U32 R6, R7, UR8, RZ ;  /* 0x0000000807067c25 */ /* 0x000fc8000f8e00ff */
[----:B------:R-:W-:Y:S01]  /*6470*/  IMAD.MOV.U32 R6, RZ, RZ, R9 ;  /* 0x000000ffff067224 */ /* 0x000fe200078e0009 */
[----:B------:R-:W-:Y:S01]  /*6480*/  IADD3 RZ, P1, R7, R8, RZ ;  /* 0x0000000807ff7210 */ /* 0x000fe20007f3e0ff */
[----:B------:R-:W-:-:S04]  /*6490*/  IMAD.X R7, RZ, RZ, RZ, P0 ;  /* 0x000000ffff077224 */ /* 0x000fc800000e06ff */
[----:B------:R-:W-:-:S08]  /*64a0*/  IMAD.WIDE.U32.X R6, R19, UR9, R6, P1 ;  /* 0x0000000913067c25 */ /* 0x000fd000088e0406 */
.L_x_120:
[--C-:B------:R-:W-:Y:S01]  /*64b0*/  SHF.R.U64 R16, R6, UR11, R7.reuse ;  /* 0x0000000b06107c19 */ /* 0x100fe20008001207 */
[----:B------:R-:W0:Y:S01]  /*64c0*/  F2I.U32.TRUNC.NTZ R20, R20 ;  /* 0x0000001400147305 */ /* 0x000e22000020f000 */
[----:B------:R-:W-:Y:S01]  /*64d0*/  SHF.R.U32.HI R6, RZ, UR11, R7 ;  /* 0x0000000bff067c19 */ /* 0x000fe20008011607 */
[----:B------:R-:W-:Y:S01]  /*64e0*/  ULDC.64 UR8, c[0x0][0x620] ;  /* 0x0001880000087ab9 */ /* 0x000fe20000000a00 */
[----:B------:R-:W-:Y:S01]  /*64f0*/  IADD3 R9, P0, RZ, -R16, RZ ;  /* 0x80000010ff097210 */ /* 0x000fe20007f1e0ff */
[----:B------:R-:W-:Y:S01]  /*6500*/  ULDC.64 UR10, c[0x0][0x640] ;  /* 0x00019000000a7ab9 */ /* 0x000fe20000000a00 */
[----:B------:R-:W2:Y:S03]  /*6510*/  LDC R21, c[0x0][0x148] ;  /* 0x00005200ff157b82 */ /* 0x000ea60000000800 */
[----:B------:R-:W-:Y:S01]  /*6520*/  IMAD.X R6, RZ, RZ, ~R6, P0 ;  /* 0x000000ffff067224 */ /* 0x000fe200000e0e06 */
[----:B------:R-:W-:-:S03]  /*6530*/  ISETP.NE.U32.AND P0, PT, RZ, UR10, PT ;  /* 0x0000000aff007c0c */ /* 0x000fc6000bf05070 */
[----:B------:R-:W-:Y:S01]  /*6540*/  IMAD R8, R6, UR8, RZ ;  /* 0x0000000806087c24 */ /* 0x000fe2000f8e02ff */
[----:B------:R-:W-:Y:S01]  /*6550*/  ISETP.NE.AND.EX P0, PT, RZ, UR11, PT, P0 ;  /* 0x0000000bff007c0c */ /* 0x000fe2000bf05300 */
[----:B------:R-:W-:Y:S01]  /*6560*/  IMAD.WIDE.U32 R6, R9, UR8, R4 ;  /* 0x0000000809067c25 */ /* 0x000fe2000f8e0004 */
[----:B------:R-:W-:-:S03]  /*6570*/  ULDC UR8, c[0x0][0x618] ;  /* 0x0001860000087ab9 */ /* 0x000fc60000000800 */
[----:B------:R-:W-:Y:S01]  /*6580*/  IMAD R9, R9, UR9, R8 ;  /* 0x0000000909097c24 */ /* 0x000fe2000f8e0208 */
[----:B------:R-:W-:Y:S01]  /*6590*/  ULDC UR9, c[0x0][0x154] ;  /* 0x0000550000097ab9 */ /* 0x000fe20000000800 */
[----:B0-----:R-:W-:Y:S02]  /*65a0*/  IMAD.MOV R8, RZ, RZ, -R20 ;  /* 0x000000ffff087224 */ /* 0x001fe400078e0a14 */
[----:B------:R-:W-:Y:S02]  /*65b0*/  IMAD.IADD R7, R7, 0x1, R9 ;  /* 0x0000000107077824 */ /* 0x000fe400078e0209 */
[----:B-1----:R-:W-:Y:S01]  /*65c0*/  IMAD R17, R18, R8, R17 ;  /* 0x0000000812117224 */ /* 0x002fe200078e0211 */
[----:B------:R-:W-:Y:S02]  /*65d0*/  I2FP.F32.U32 R8, R12 ;  /* 0x0000000c00087245 */ /* 0x000fe40000201000 */
[--C-:B------:R-:W-:Y:S02]  /*65e0*/  SHF.R.U64 R18, R6, UR8, R7.reuse ;  /* 0x0000000806127c19 */ /* 0x100fe40008001207 */
[----:B------:R-:W-:Y:S01]  /*65f0*/  SHF.R.U32.HI R7, RZ, UR8, R7 ;  /* 0x00000008ff077c19 */ /* 0x000fe20008011607 */
[----:B------:R-:W-:Y:S01]  /*6600*/  FMUL R8, R8, UR9 ;  /* 0x0000000908087c20 */ /* 0x000fe20008400000 */
[----:B------:R-:W-:-:S02]  /*6610*/  ULDC UR8, c[0x0][0x608] ;  /* 0x0001820000087ab9 */ /* 0x000fc40000000800 */
[--C-:B------:R-:W-:Y:S01]  /*6620*/  SHF.R.U64 R20, R18, UR8, R7.reuse ;  /* 0x0000000812147c19 */ /* 0x100fe20008001207 */
[----:B------:R0:W1:Y:S01]  /*6630*/  F2I.U32.TRUNC.NTZ R22, R8 ;  /* 0x0000000800167305 */ /* 0x000062000020f000 */
[----:B------:R-:W-:Y:S01]  /*6640*/  SHF.R.U32.HI R7, RZ, UR8, R7 ;  /* 0x00000008ff077c19 */ /* 0x000fe20008011607 */
[----:B------:R-:W-:-:S03]  /*6650*/  ULDC UR8, c[0x0][0x658] ;  /* 0x0001960000087ab9 */ /* 0x000fc60000000800 */
[--C-:B------:R-:W-:Y:S02]  /*6660*/  SHF.R.U64 R19, R20, UR8, R7.reuse ;  /* 0x0000000814137c19 */ /* 0x100fe40008001207 */
[----:B------:R-:W-:-:S03]  /*6670*/  SHF.R.U32.HI R23, RZ, UR8, R7 ;  /* 0x00000008ff177c19 */ /* 0x000fc60008011607 */
[----:B------:R-:W-:Y:S02]  /*6680*/  IMAD.MOV.U32 R6, RZ, RZ, R19 ;  /* 0x000000ffff067224 */ /* 0x000fe400078e0013 */
[----:B------:R-:W-:Y:S01]  /*6690*/  IMAD.MOV.U32 R7, RZ, RZ, R23 ;  /* 0x000000ffff077224 */ /* 0x000fe200078e0017 */
[----:B0-----:R-:W-:Y:S06]  /*66a0*/  @!P0 BRA `(.L_x_121) ;  /* 0x0000000000288947 */ /* 0x001fec0003800000 */
        /* <DEDUP_REMOVED lines=10> */
.L_x_121:
[----:B------:R-:W-:Y:S01]  /*6750*/  ULDC UR8, c[0x0][0x648] ;  /* 0x0001920000087ab9 */ /* 0x000fe20000000800 */
[----:B-1----:R-:W-:Y:S01]  /*6760*/  IMAD.MOV R22, RZ, RZ, -R22 ;  /* 0x000000ffff167224 */ /* 0x002fe200078e0a16 */
[----:B------:R-:W-:Y:S01]  /*6770*/  SHF.R.U64 R7, R6, UR8, R7 ;  /* 0x0000000806077c19 */ /* 0x000fe20008001207 */
[----:B------:R-:W-:Y:S01]  /*6780*/  ULDC UR8, c[0x0][0x638] ;  /* 0x00018e0000087ab9 */ /* 0x000fe20000000800 */
[----:B------:R-:W-:Y:S01]  /*6790*/  LOP3.LUT R6, R20, UR13, RZ, 0xc0, !PT ;  /* 0x0000000d14067c12 */ /* 0x000fe2000f8ec0ff */
[----:B--2---:R-:W-:Y:S01]  /*67a0*/  @P4 IMAD R17, R21, R22, R12 ;  /* 0x0000001615114224 */ /* 0x004fe200078e020c */
[----:B------:R-:W-:Y:S01]  /*67b0*/  LOP3.LUT R18, R18, UR4, RZ, 0xc0, !PT ;  /* 0x0000000412127c12 */ /* 0x000fe2000f8ec0ff */
[----:B------:R-:W-:Y:S01]  /*67c0*/  IMAD.MOV R8, RZ, RZ, -R7 ;  /* 0x000000ffff087224 */ /* 0x000fe200078e0a07 */
[----:B------:R-:W-:Y:S01]  /*67d0*/  ULDC UR9, c[0x0][0x610] ;  /* 0x0001840000097ab9 */ /* 0x000fe20000000800 */
[----:B------:R-:W-:Y:S02]  /*67e0*/  IMAD R6, R7, UR5, R6 ;  /* 0x0000000507067c24 */ /* 0x000fe4000f8e0206 */
[----:B------:R-:W-:Y:S01]  /*67f0*/  IMAD R19, R8, UR8, R19 ;  /* 0x0000000808137c24 */ /* 0x000fe2000f8e0213 */
[----:B------:R-:W-:Y:S01]  /*6800*/  ULDC UR8, c[0x0][0x600] ;  /* 0x0001800000087ab9 */ /* 0x000fe20000000800 */
[----:B------:R-:W-:-:S02]  /*6810*/  IMAD R17, R6, UR9, R17 ;  /* 0x0000000906117c24 */ /* 0x000fc4000f8e0211 */
[----:B------:R-:W-:Y:S02]  /*6820*/  IMAD R6, R19, UR8, R18 ;  /* 0x0000000813067c24 */ /* 0x000fe4000f8e0212 */
[----:B------:R-:W-:-:S03]  /*6830*/  IMAD.MOV.U32 R7, RZ, RZ, 0x1 ;  /* 0x00000001ff077424 */ /* 0x000fc600078e00ff */
[----:B------:R-:W-:Y:S02]  /*6840*/  SEL R12, R6, R17, !P4 ;  /* 0x00000011060c7207 */ /* 0x000fe40006000000 */
[----:B------:R-:W-:-:S07]  /*6850*/  SEL R6, R17, R6, !P4 ;  /* 0x0000000611067207 */ /* 0x000fce0006000000 */
.L_x_119:
[----:B------:R-:W-:Y:S05]  /*6860*/  BSYNC B1 ;  /* 0x0000000000017941 */ /* 0x000fea0003800000 */
.L_x_118:
[----:B------:R-:W-:-:S13]  /*6870*/  LOP3.LUT P0, RZ, R7, 0xff, RZ, 0xc0, !PT ;  /* 0x000000ff07ff7812 */ /* 0x000fda000780c0ff */
[----:B------:R-:W-:Y:S05]  /*6880*/  @P0 BRA `(.L_x_122) ;  /* 0xfffffff400400947 */ /* 0x000fea000383ffff */
[----:B------:R-:W-:Y:S05]  /*6890*/  BSYNC B0 ;  /* 0x0000000000007941 */ /* 0x000fea0003800000 */
.L_x_111:
[----:B------:R-:W-:-:S03]  /*68a0*/  UMOV UR8, 0xffffffff ;  /* 0xffffffff00087882 */ /* 0x000fc60000000000 */
[----:B------:R-:W-:Y:S05]  /*68b0*/  BRA.DIV UR8, `(.L_x_123) ;  /* 0x0000000608407947 */ /* 0x000fea000b800000 */
[----:B------:R-:W-:-:S13]  /*68c0*/  ELECT P0, URZ, PT ;  /* 0x00000000003f782f */ /* 0x000fda0003800000 */
.L_x_138:
[----:B------:R-:W-:Y:S04]  /*68d0*/  BSSY B0, `(.L_x_124) ;  /* 0x0000034000007945 */ /* 0x000fe80003800000 */
[----:B------:R-:W-:Y:S05]  /*68e0*/  @!P0 BRA `(.L_x_125) ;  /* 0x0000000000c88947 */ /* 0x000fea0003800000 */
[----:B------:R-:W-:-:S04]  /*68f0*/  LOP3.LUT R2, R2, 0x2, RZ, 0xfc, !PT ;  /* 0x0000000202027812 */ /* 0x000fc800078efcff */
[----:B------:R-:W-:-:S13]  /*6900*/  ISETP.NE.AND P0, PT, R2, 0x3, PT ;  /* 0x000000030200780c */ /* 0x000fda0003f05270 */
[----:B------:R-:W-:Y:S05]  /*6910*/  @!P0 BRA `(.L_x_126) ;  /* 0x0000000000048947 */ /* 0x000fea0003800000 */
[----:B------:R-:W-:Y:S01]  /*6920*/  BPT.TRAP 0x1 ;  /* 0x000000040000795c */ /* 0x000fe20000300000 */
.L_x_126:
[----:B------:R-:W0:Y:S01]  /*6930*/  S2R R3, SR_CgaCtaId ;  /* 0x0000000000037919 */ /* 0x000e220000008800 */
[----:B------:R-:W-:-:S04]  /*6940*/  MOV R0, 0x400 ;  /* 0x0000040000007802 */ /* 0x000fc80000000f00 */
[----:B0-----:R-:W-:Y:S02]  /*6950*/  LEA R0, R3, R0, 0x18 ;  /* 0x0000000003007211 */ /* 0x001fe400078ec0ff */
[----:B------:R-:W-:-:S03]  /*6960*/  SHF.L.U32 R3, R11, 0x1f, RZ ;  /* 0x0000001f0b037819 */ /* 0x000fc600000006ff */
[----:B------:R-:W-:-:S04]  /*6970*/  VIADD R0, R0, 0x28 ;  /* 0x0000002800007836 */ /* 0x000fc80000000000 */
[C---:B------:R-:W-:Y:S02]  /*6980*/  IMAD R6, R15.reuse, 0x8, R0 ;  /* 0x000000080f067824 */ /* 0x040fe400078e0200 */
[----:B------:R-:W-:Y:S02]  /*6990*/  VIADD R15, R15, 0x1 ;  /* 0x000000010f0f7836 */ /* 0x000fe40000000000 */
[----:B------:R-:W0:Y:S03]  /*69a0*/  SYNCS.PHASECHK.TRANS64.TRYWAIT P0, [R6+URZ], R3 ;  /* 0x00000003060075a7 */ /* 0x000e26000800017f */
[----:B------:R-:W-:-:S04]  /*69b0*/  ISETP.NE.AND P1, PT, R15, 0x5, PT ;  /* 0x000000050f00780c */ /* 0x000fc80003f25270 */
[----:B------:R-:W-:Y:S02]  /*69c0*/  SEL R2, RZ, 0x1, P1 ;  /* 0x00000001ff027807 */ /* 0x000fe40000800000 */
[----:B------:R-:W-:Y:S02]  /*69d0*/  SEL R15, R15, RZ, P1 ;  /* 0x000000ff0f0f7207 */ /* 0x000fe40000800000 */
[----:B------:R-:W-:-:S03]  /*69e0*/  LOP3.LUT R8, R11, R2, RZ, 0x3c, !PT ;  /* 0x000000020b087212 */ /* 0x000fc600078e3cff */
[----:B------:R-:W-:Y:S01]  /*69f0*/  IMAD R7, R15, 0x8, R0 ;  /* 0x000000080f077824 */ /* 0x000fe200078e0200 */
[----:B------:R-:W-:Y:S01]  /*6a00*/  SHF.L.U32 R4, R8, 0x1f, RZ ;  /* 0x0000001f08047819 */ /* 0x000fe200000006ff */
[----:B0-----:R-:W-:Y:S06]  /*6a10*/  @!P0 BRA `(.L_x_127) ;  /* 0x0000000400088947 */ /* 0x001fec0003800000 */
.L_x_139:
[----:B------:R-:W1:Y:S01]  /*6a20*/  SYNCS.PHASECHK.TRANS64.TRYWAIT P0, [R7+URZ], R4 ;  /* 0x00000004070075a7 */ /* 0x000e62000800017f */
[----:B------:R-:W-:-:S05]  /*6a30*/  VIADD R2, R15, 0x1 ;  /* 0x000000010f027836 */ /* 0x000fca0000000000 */
[----:B------:R-:W-:-:S04]  /*6a40*/  ISETP.NE.AND P1, PT, R2, 0x5, PT ;  /* 0x000000050200780c */ /* 0x000fc80003f25270 */
[----:B0-----:R-:W-:Y:S02]  /*6a50*/  SEL R3, RZ, 0x1, P1 ;  /* 0x00000001ff037807 */ /* 0x001fe40000800000 */
[----:B------:R-:W-:Y:S02]  /*6a60*/  SEL R9, R2, RZ, P1 ;  /* 0x000000ff02097207 */ /* 0x000fe40000800000 */
[----:B------:R-:W-:-:S03]  /*6a70*/  LOP3.LUT R8, R8, R3, RZ, 0x3c, !PT ;  /* 0x0000000308087212 */ /* 0x000fc600078e3cff */
[----:B------:R-:W-:Y:S01]  /*6a80*/  IMAD R10, R9, 0x8, R0 ;  /* 0x00000008090a7824 */ /* 0x000fe200078e0200 */
[----:B------:R-:W-:Y:S01]  /*6a90*/  SHF.L.U32 R5, R8, 0x1f, RZ ;  /* 0x0000001f08057819 */ /* 0x000fe200000006ff */
[----:B-1----:R-:W-:Y:S06]  /*6aa0*/  @!P0 BRA `(.L_x_128) ;  /* 0x0000000000f88947 */ /* 0x002fec0003800000 */
.L_x_140:
[----:B------:R-:W1:Y:S01]  /*6ab0*/  SYNCS.PHASECHK.TRANS64.TRYWAIT P0, [R10+URZ], R5 ;  /* 0x000000050a0075a7 */ /* 0x000e62000800017f */
[----:B------:R-:W-:-:S05]  /*6ac0*/  VIADD R2, R9, 0x1 ;  /* 0x0000000109027836 */ /* 0x000fca0000000000 */
[----:B------:R-:W-:-:S04]  /*6ad0*/  ISETP.NE.AND P1, PT, R2, 0x5, PT ;  /* 0x000000050200780c */ /* 0x000fc80003f25270 */
[----:B------:R-:W-:Y:S02]  /*6ae0*/  SEL R3, RZ, 0x1, P1 ;  /* 0x00000001ff037807 */ /* 0x000fe40000800000 */
[----:B0-----:R-:W-:Y:S02]  /*6af0*/  SEL R7, R2, RZ, P1 ;  /* 0x000000ff02077207 */ /* 0x001fe40000800000 */
[----:B------:R-:W-:-:S03]  /*6b00*/  LOP3.LUT R9, R8, R3, RZ, 0x3c, !PT ;  /* 0x0000000308097212 */ /* 0x000fc600078e3cff */
[----:B------:R-:W-:Y:S01]  /*6b10*/  IMAD R11, R7, 0x8, R0 ;  /* 0x00000008070b7824 */ /* 0x000fe200078e0200 */
[----:B------:R-:W-:Y:S01]  /*6b20*/  SHF.L.U32 R6, R9, 0x1f, RZ ;  /* 0x0000001f09067819 */ /* 0x000fe200000006ff */
[----:B-1----:R-:W-:Y:S06]  /*6b30*/  @!P0 BRA `(.L_x_129) ;  /* 0x0000000000e88947 */ /* 0x002fec0003800000 */
.L_x_141:
[----:B------:R-:W1:Y:S01]  /*6b40*/  SYNCS.PHASECHK.TRANS64.TRYWAIT P0, [R11+URZ], R6 ;  /* 0x000000060b0075a7 */ /* 0x000e62000800017f */
[----:B------:R-:W-:-:S05]  /*6b50*/  VIADD R2, R7, 0x1 ;  /* 0x0000000107027836 */ /* 0x000fca0000000000 */
[----:B------:R-:W-:-:S04]  /*6b60*/  ISETP.NE.AND P1, PT, R2, 0x5, PT ;  /* 0x000000050200780c */ /* 0x000fc80003f25270 */
[----:B------:R-:W-:Y:S02]  /*6b70*/  SEL R4, RZ, 0x1, P1 ;  /* 0x00000001ff047807 */ /* 0x000fe40000800000 */
[----:B------:R-:W-:Y:S02]  /*6b80*/  SEL R3, R2, RZ, P1 ;  /* 0x000000ff02037207 */ /* 0x000fe40000800000 */
[----:B------:R-:W-:Y:S01]  /*6b90*/  LOP3.LUT R4, R9, R4, RZ, 0x3c, !PT ;  /* 0x0000000409047212 */ /* 0x000fe200078e3cff */
[----:B-1----:R-:W-:Y:S06]  /*6ba0*/  @!P0 BRA `(.L_x_130) ;  /* 0x0000000000e08947 */ /* 0x002fec0003800000 */
.L_x_142:
[----:B------:R-:W-:Y:S01]  /*6bb0*/  IMAD R3, R3, 0x8, R0 ;  /* 0x0000000803037824 */ /* 0x000fe200078e0200 */
[----:B------:R-:W-:-:S07]  /*6bc0*/  SHF.L.U32 R0, R4, 0x1f, RZ ;  /* 0x0000001f04007819 */ /* 0x000fce00000006ff */
.L_x_131:
[----:B--2---:R2:W3:Y:S02]  /*6bd0*/  SYNCS.PHASECHK.TRANS64.TRYWAIT P0, [R3+URZ], R0 ;  /* 0x00000000030075a7 */ /* 0x0044e4000800017f */
[----:B---3--:R-:W-:Y:S05]  /*6be0*/  @!P0 NANOSLEEP.SYNCS 0x989680 ;  /* 0x009896800000895d */ /* 0x008fea0003900000 */
[----:B------:R-:W3:Y:S02]  /*6bf0*/  @!P0 SYNCS.PHASECHK.TRANS64 P0, [R3+URZ], R0 ;  /* 0x00000000030085a7 */ /* 0x000ee4000800007f */
[----:B---3--:R-:W-:Y:S05]  /*6c00*/  @!P0 BRA `(.L_x_131) ;  /* 0xfffffffc00f08947 */ /* 0x008fea000383ffff */
.L_x_125:
[----:B------:R-:W-:Y:S05]  /*6c10*/  BSYNC B0 ;  /* 0x0000000000007941 */ /* 0x000fea0003800000 */
.L_x_124:
[----:B------:R-:W-:Y:S05]  /*6c20*/  EXIT ;  /* 0x000000000000794d */ /* 0x000fea0003800000 */
.L_x_21:
[----:B-1----:R-:W-:-:S04]  /*6c30*/  IMAD.U32 R9, RZ, RZ, UR6 ;  /* 0x00000006ff097e24 */ /* 0x002fc8000f8e00ff */
[----:B------:R1:W3:Y:S03]  /*6c40*/  SYNCS.PHASECHK.TRANS64.TRYWAIT P0, [R9+URZ], R8 ;  /* 0x00000008090075a7 */ /* 0x0002e6000800017f */
[----:B---3--:R-:W-:Y:S05]  /*6c50*/  @!P0 NANOSLEEP.SYNCS 0x989680 ;  /* 0x009896800000895d */ /* 0x008fea0003900000 */
[----:B------:R-:W3:Y:S02]  /*6c60*/  @!P0 SYNCS.PHASECHK.TRANS64 P0, [R9+URZ], R8 ;  /* 0x00000008090085a7 */ /* 0x000ee4000800007f */
[----:B---3--:R-:W-:Y:S05]  /*6c70*/  @!P0 BRA `(.L_x_21) ;  /* 0xfffffffc00ec8947 */ /* 0x008fea000383ffff */
[----:B------:R-:W-:Y:S05]  /*6c80*/  BRA `(.L_x_20) ;  /* 0xffffffa800647947 */ /* 0x000fea000383ffff */
.L_x_27:
[----:B-1----:R-:W-:-:S04]  /*6c90*/  IMAD.U32 R11, RZ, RZ, UR12 ;  /* 0x0000000cff0b7e24 */ /* 0x002fc8000f8e00ff */
[----:B------:R1:W3:Y:S03]  /*6ca0*/  SYNCS.PHASECHK.TRANS64.TRYWAIT P0, [R11+URZ], R10 ;  /* 0x0000000a0b0075a7 */ /* 0x0002e6000800017f */
[----:B---3--:R-:W-:Y:S05]  /*6cb0*/  @!P0 NANOSLEEP.SYNCS 0x989680 ;  /* 0x009896800000895d */ /* 0x008fea0003900000 */
[----:B------:R-:W3:Y:S02]  /*6cc0*/  @!P0 SYNCS.PHASECHK.TRANS64 P0, [R11+URZ], R10 ;  /* 0x0000000a0b0085a7 */ /* 0x000ee4000800007f */
[----:B---3--:R-:W-:Y:S05]  /*6cd0*/  @!P0 BRA `(.L_x_27) ;  /* 0xfffffffc00ec8947 */ /* 0x008fea000383ffff */
[----:B------:R-:W-:Y:S05]  /*6ce0*/  BRA `(.L_x_26) ;  /* 0xffffffac00ec7947 */ /* 0x000fea000383ffff */
.L_x_112:
[----:B------:R-:W-:Y:S01]  /*6cf0*/  BSSY B1, `(.L_x_132) ;  /* 0x0000006000017945 */ /* 0x000fe20003800000 */
[----:B------:R-:W-:-:S07]  /*6d00*/  IMAD.MOV.U32 R7, RZ, RZ, -0x1 ;  /* 0xffffffffff077424 */ /* 0x000fce00078e00ff */
[----:B------:R-:W-:Y:S05]  /*6d10*/  WARPSYNC.COLLECTIVE R7, `(.L_x_133) ;  /* 0x00000000070c7348 */ /* 0x000fea0003c00000 */
[----:B------:R-:W-:Y:S02]  /*6d20*/  ELECT P0, UR62, PT ;  /* 0x00000000003e782f */ /* 0x000fe40003800000 */
[----:B------:R-:W-:Y:S01]  /*6d30*/  MOV R7, UR62 ;  /* 0x0000003e00077c02 */ /* 0x000fe20008000f00 */
[----:B------:R-:W-:Y:S10]  /*6d40*/  ENDCOLLECTIVE ;  /* 0x000000000000791b */ /* 0x000ff40003800000 */
.L_x_133:
[----:B------:R-:W-:Y:S05]  /*6d50*/  BSYNC B1 ;  /* 0x0000000000017941 */ /* 0x000fea0003800000 */
.L_x_132:
[----:B------:R-:W-:Y:S05]  /*6d60*/  BRA `(.L_x_134) ;  /* 0xfffffff000147947 */ /* 0x000fea000383ffff */
.L_x_115:
[----:B-1----:R1:W2:Y:S02]  /*6d70*/  SYNCS.PHASECHK.TRANS64.TRYWAIT P0, [R20+URZ+0x28], R9 ;  /* 0x00002809140075a7 */ /* 0x0022a4000800017f */
[----:B--2---:R-:W-:Y:S05]  /*6d80*/  @!P0 NANOSLEEP.SYNCS 0x989680 ;  /* 0x009896800000895d */ /* 0x004fea0003900000 */
[----:B------:R-:W2:Y:S02]  /*6d90*/  @!P0 SYNCS.PHASECHK.TRANS64 P0, [R20+URZ+0x28], R9 ;  /* 0x00002809140085a7 */ /* 0x000ea4000800007f */
[----:B--2---:R-:W-:Y:S05]  /*6da0*/  @!P0 BRA `(.L_x_115) ;  /* 0xfffffffc00f08947 */ /* 0x004fea000383ffff */
[----:B------:R-:W-:Y:S05]  /*6db0*/  BRA `(.L_x_135) ;  /* 0xfffffff000507947 */ /* 0x000fea000383ffff */
.L_x_123:
[----:B------:R-:W-:Y:S01]  /*6dc0*/  BSSY B0, `(.L_x_136) ;  /* 0x0000006000007945 */ /* 0x000fe20003800000 */
[----:B------:R-:W-:-:S07]  /*6dd0*/  IMAD.MOV.U32 R7, RZ, RZ, -0x1 ;  /* 0xffffffffff077424 */ /* 0x000fce00078e00ff */
[----:B------:R-:W-:Y:S05]  /*6de0*/  WARPSYNC.COLLECTIVE R7, `(.L_x_137) ;  /* 0x00000000070c7348 */ /* 0x000fea0003c00000 */
[----:B------:R-:W-:Y:S02]  /*6df0*/  ELECT P0, UR62, PT ;  /* 0x00000000003e782f */ /* 0x000fe40003800000 */
[----:B------:R-:W-:Y:S01]  /*6e00*/  MOV R7, UR62 ;  /* 0x0000003e00077c02 */ /* 0x000fe20008000f00 */
[----:B------:R-:W-:Y:S10]  /*6e10*/  ENDCOLLECTIVE ;  /* 0x000000000000791b */ /* 0x000ff40003800000 */
.L_x_137:
[----:B------:R-:W-:Y:S05]  /*6e20*/  BSYNC B0 ;  /* 0x0000000000007941 */ /* 0x000fea0003800000 */
.L_x_136:
[----:B------:R-:W-:Y:S05]  /*6e30*/  BRA `(.L_x_138) ;  /* 0xfffffff800a47947 */ /* 0x000fea000383ffff */
.L_x_127:
[----:B0-----:R0:W1:Y:S02]  /*6e40*/  SYNCS.PHASECHK.TRANS64.TRYWAIT P0, [R6+URZ], R3 ;  /* 0x00000003060075a7 */ /* 0x001064000800017f */
[----:B-1----:R-:W-:Y:S05]  /*6e50*/  @!P0 NANOSLEEP.SYNCS 0x989680 ;  /* 0x009896800000895d */ /* 0x002fea0003900000 */
[----:B------:R-:W1:Y:S02]  /*6e60*/  @!P0 SYNCS.PHASECHK.TRANS64 P0, [R6+URZ], R3 ;  /* 0x00000003060085a7 */ /* 0x000e64000800007f */
[----:B-1----:R-:W-:Y:S05]  /*6e70*/  @!P0 BRA `(.L_x_127) ;  /* 0xfffffffc00f08947 */ /* 0x002fea000383ffff */
[----:B------:R-:W-:Y:S05]  /*6e80*/  BRA `(.L_x_139) ;  /* 0xfffffff800e47947 */ /* 0x000fea000383ffff */
.L_x_128:
[----:B0-----:R0:W1:Y:S02]  /*6e90*/  SYNCS.PHASECHK.TRANS64.TRYWAIT P0, [R7+URZ], R4 ;  /* 0x00000004070075a7 */ /* 0x001064000800017f */
[----:B-1----:R-:W-:Y:S05]  /*6ea0*/  @!P0 NANOSLEEP.SYNCS 0x989680 ;  /* 0x009896800000895d */ /* 0x002fea0003900000 */
[----:B------:R-:W1:Y:S02]  /*6eb0*/  @!P0 SYNCS.PHASECHK.TRANS64 P0, [R7+URZ], R4 ;  /* 0x00000004070085a7 */ /* 0x000e64000800007f */
[----:B-1----:R-:W-:Y:S05]  /*6ec0*/  @!P0 BRA `(.L_x_128) ;  /* 0xfffffffc00f08947 */ /* 0x002fea000383ffff */
[----:B------:R-:W-:Y:S05]  /*6ed0*/  BRA `(.L_x_140) ;  /* 0xfffffff800f47947 */ /* 0x000fea000383ffff */
.L_x_129:
[----:B0-----:R0:W1:Y:S02]  /*6ee0*/  SYNCS.PHASECHK.TRANS64.TRYWAIT P0, [R10+URZ], R5 ;  /* 0x000000050a0075a7 */ /* 0x001064000800017f */
[----:B-1----:R-:W-:Y:S05]  /*6ef0*/  @!P0 NANOSLEEP.SYNCS 0x989680 ;  /* 0x009896800000895d */ /* 0x002fea0003900000 */
[----:B------:R-:W1:Y:S02]  /*6f00*/  @!P0 SYNCS.PHASECHK.TRANS64 P0, [R10+URZ], R5 ;  /* 0x000000050a0085a7 */ /* 0x000e64000800007f */
[----:B-1----:R-:W-:Y:S05]  /*6f10*/  @!P0 BRA `(.L_x_129) ;  /* 0xfffffffc00f08947 */ /* 0x002fea000383ffff */
[----:B------:R-:W-:Y:S05]  /*6f20*/  BRA `(.L_x_141) ;  /* 0xfffffffc00047947 */ /* 0x000fea000383ffff */
.L_x_130:
[----:B-1----:R1:W2:Y:S02]  /*6f30*/  SYNCS.PHASECHK.TRANS64.TRYWAIT P0, [R11+URZ], R6 ;  /* 0x000000060b0075a7 */ /* 0x0022a4000800017f */
[----:B--2---:R-:W-:Y:S05]  /*6f40*/  @!P0 NANOSLEEP.SYNCS 0x989680 ;  /* 0x009896800000895d */ /* 0x004fea0003900000 */
[----:B------:R-:W2:Y:S02]  /*6f50*/  @!P0 SYNCS.PHASECHK.TRANS64 P0, [R11+URZ], R6 ;  /* 0x000000060b0085a7 */ /* 0x000ea4000800007f */
[----:B--2---:R-:W-:Y:S05]  /*6f60*/  @!P0 BRA `(.L_x_130) ;  /* 0xfffffffc00f08947 */ /* 0x004fea000383ffff */
[----:B------:R-:W-:Y:S05]  /*6f70*/  BRA `(.L_x_142) ;  /* 0xfffffffc000c7947 */ /* 0x000fea000383ffff */
.L_x_143:
[----:B------:R-:W-:-:S00]  /*6f80*/  BRA `(.L_x_143) ;  /* 0xfffffffc00fc7947 */ /* 0x000fc0000383ffff */
[----:B------:R-:W-:-:S00]  /*6f90*/  NOP ;  /* 0x0000000000007918 */ /* 0x000fc00000000000 */
        /* <DEDUP_REMOVED lines=14> */
.L_x_144:


//--------------------- .nv.shared._ZN7cutlass13device_kernelINS_4gemm6kernel13GemmUniversalIN4cute5tupleIJiiiiEEENS1_10collective13CollectiveMmaINS1_37MainloopSm90TmaGmmaWarpSpecializedFP8ILi5ENS5_IJNS4_1CILi2EEESB_NSA_ILi1EEEEEENS1_35KernelTmaWarpSpecializedCooperativeEEENS5_IJNSA_ILi128EEENSA_ILi64EEESH_EEENS_12float_e5m2_tENS5_IJlSC_lEEESJ_SK_NS4_8TiledMMAINS4_8MMA_AtomIJNS4_4SM904GMMA30MMA_64x64x32_F32E5M2E5M2_SS_TNILNSO_7ScaleInE1ELSQ_1EEEEEENS4_6LayoutINS5_IJSB_SC_SC_EEENS5_IJSC_NSA_ILi0EEESV_EEEEENS5_IJNS4_10UnderscoreESY_SY_EEEEENS4_23SM90_TMA_LOAD_MULTICASTENS4_14ComposedLayoutINS4_7SwizzleILi2ELi4ELi3EEENS4_18smem_ptr_flag_bitsILi8EEENST_INS5_IJNSA_ILi8EEESH_EEENS5_IJSH_SC_EEEEEEEvNS4_8identityES11_S1B_vS1C_EENS_8epilogue10collective6detail29Sm90TmaWarpSpecializedAdapterINS1F_15DefaultEpilogueISJ_SK_SK_NS1E_6thread17LinearCombinationISJ_Li1EffLNS1J_9ScaleType4KindE0ELNS_15FloatRoundStyleE2ESJ_EENS1_15EpilogueDefaultEEEEEvvEEEEvNT_6ParamsE --------------------------
	.section	.nv.shared._ZN7cutlass13device_kernelINS_4gemm6kernel13GemmUniversalIN4cute5tupleIJiiiiEEENS1_10collective13CollectiveMmaINS1_37MainloopSm90TmaGmmaWarpSpecializedFP8ILi5ENS5_IJNS4_1CILi2EEESB_NSA_ILi1EEEEEENS1_35KernelTmaWarpSpecializedCooperativeEEENS5_IJNSA_ILi128EEENSA_ILi64EEESH_EEENS_12float_e5m2_tENS5_IJlSC_lEEESJ_SK_NS4_8TiledMMAINS4_8MMA_AtomIJNS4_4SM904GMMA30MMA_64x64x32_F32E5M2E5M2_SS_TNILNSO_7ScaleInE1ELSQ_1EEEEEENS4_6LayoutINS5_IJSB_SC_SC_EEENS5_IJSC_NSA_ILi0EEESV_EEEEENS5_IJNS4_10UnderscoreESY_SY_EEEEENS4_23SM90_TMA_LOAD_MULTICASTENS4_14ComposedLayoutINS4_7SwizzleILi2ELi4ELi3EEENS4_18smem_ptr_flag_bitsILi8EEENST_INS5_IJNSA_ILi8EEESH_EEENS5_IJSH_SC_EEEEEEEvNS4_8identityES11_S1B_vS1C_EENS_8epilogue10collective6detail29Sm90TmaWarpSpecializedAdapterINS1F_15DefaultEpilogueISJ_SK_SK_NS1E_6thread17LinearCombinationISJ_Li1EffLNS1J_9ScaleType4KindE0ELNS_15FloatRoundStyleE2ESJ_EENS1_15EpilogueDefaultEEEEEvvEEEEvNT_6ParamsE,"aw",@nobits
	.sectionflags	@""
	.align	16
	.zero		1024


//--------------------- .nv.shared.reserved.0     --------------------------
	.section	.nv.shared.reserved.0,"aw",@nobits
	.weak		__nv_reservedSMEM_offset_0_alias
	.size		__nv_reservedSMEM_offset_0_alias, 0, 0
	.other		__nv_reservedSMEM_offset_0_alias,@"STO_CUDA_RESERVED_SHARED STV_DEFAULT"
__nv_reservedSMEM_offset_0_alias:
	.zero		0


//--------------------- .nv.global                --------------------------
	.section	.nv.global,"aw",@nobits
.nv.global:
	.type		_ZN39_INTERNAL_eff1df9b_4_k_cu_276144fa_56204cute1_E,@object
	.size		_ZN39_INTERNAL_eff1df9b_4_k_cu_276144fa_56204cute1_E,(_ZN39_INTERNAL_eff1df9b_4_k_cu_276144fa_56204cuda3std3__45__cpo6cbeginE - _ZN39_INTERNAL_eff1df9b_4_k_cu_276144fa_56204cute1_E)
_ZN39_INTERNAL_eff1df9b_4_k_cu_276144fa_56204cute1_E:
	.zero		1
	.type		_ZN39_INTERNAL_eff1df9b_4_k_cu_276144fa_56204cuda3std3__45__cpo6cbeginE,@object
	.size		_ZN39_INTERNAL_eff1df9b_4_k_cu_276144fa_56204cuda3std3__45__cpo6cbeginE,(_ZN39_INTERNAL_eff1df9b_4_k_cu_276144fa_56204cuda3std3__48in_placeE - _ZN39_INTERNAL_eff1df9b_4_k_cu_276144fa_56204cuda3std3__45__cpo6cbeginE)
_ZN39_INTERNAL_eff1df9b_4_k_cu_276144fa_56204cuda3std3__45__cpo6cbeginE:
	.zero		1
	.type		_ZN39_INTERNAL_eff1df9b_4_k_cu_276144fa_56204cuda3std3__48in_placeE,@object
	.size		_ZN39_INTERNAL_eff1df9b_4_k_cu_276144fa_56204cuda3std3__48in_placeE,(_ZN39_INTERNAL_eff1df9b_4_k_cu_276144fa_56204cuda3std6ranges3__45__cpo9iter_moveE - _ZN39_INTERNAL_eff1df9b_4_k_cu_276144fa_56204cuda3std3__48in_placeE)
_ZN39_INTERNAL_eff1df9b_4_k_cu_276144fa_56204cuda3std3__48in_placeE:
	.zero		1
	.type		_ZN39_INTERNAL_eff1df9b_4_k_cu_276144fa_56204cuda3std6ranges3__45__cpo9iter_moveE,@object
	.size		_ZN39_INTERNAL_eff1df9b_4_k_cu_276144fa_56204cuda3std6ranges3__45__cpo9iter_moveE,(_ZN39_INTERNAL_eff1df9b_4_k_cu_276144fa_56204cuda3std3__45__cpo5beginE - _ZN39_INTERNAL_eff1df9b_4_k_cu_276144fa_56204cuda3std6ranges3__45__cpo9iter_moveE)
_ZN39_INTERNAL_eff1df9b_4_k_cu_276144fa_56204cuda3std6ranges3__45__cpo9iter_moveE:
	.zero		1
	.type		_ZN39_INTERNAL_eff1df9b_4_k_cu_276144fa_56204cuda3std3__45__cpo5beginE,@object
	.size		_ZN39_INTERNAL_eff1df9b_4_k_cu_276144fa_56204cuda3std3__45__cpo5beginE,(_ZN39_INTERNAL_eff1df9b_4_k_cu_276144fa_56204cuda3std3__441_GLOBAL__N__eff1df9b_4_k_cu_276144fa_56206ignoreE - _ZN39_INTERNAL_eff1df9b_4_k_cu_276144fa_56204cuda3std3__45__cpo5beginE)
_ZN39_INTERNAL_eff1df9b_4_k_cu_276144fa_56204cuda3std3__45__cpo5beginE:
	.zero		1
	.type		_ZN39_INTERNAL_eff1df9b_4_k_cu_276144fa_56204cuda3std3__441_GLOBAL__N__eff1df9b_4_k_cu_276144fa_56206ignoreE,@object
	.size		_ZN39_INTERNAL_eff1df9b_4_k_cu_276144fa_56204cuda3std3__441_GLOBAL__N__eff1df9b_4_k_cu_276144fa_56206ignoreE,(_ZN39_INTERNAL_eff1df9b_4_k_cu_276144fa_56204cute7productE - _ZN39_INTERNAL_eff1df9b_4_k_cu_276144fa_56204cuda3std3__441_GLOBAL__N__eff1df9b_4_k_cu_276144fa_56206ignoreE)
_ZN39_INTERNAL_eff1df9b_4_k_cu_276144fa_56204cuda3std3__441_GLOBAL__N__eff1df9b_4_k_cu_276144fa_56206ignoreE:
	.zero		1
	.type		_ZN39_INTERNAL_eff1df9b_4_k_cu_276144fa_56204cute7productE,@object
	.size		_ZN39_INTERNAL_eff1df9b_4_k_cu_276144fa_56204cute7productE,(_ZN39_INTERNAL_eff1df9b_4_k_cu_276144fa_56204cuda3std3__45__cpo3endE - _ZN39_INTERNAL_eff1df9b_4_k_cu_276144fa_56204cute7productE)
_ZN39_INTERNAL_eff1df9b_4_k_cu_276144fa_56204cute7productE:
	.zero		1
	.type		_ZN39_INTERNAL_eff1df9b_4_k_cu_276144fa_56204cuda3std3__45__cpo3endE,@object
	.size		_ZN39_INTERNAL_eff1df9b_4_k_cu_276144fa_56204cuda3std3__45__cpo3endE,(_ZN39_INTERNAL_eff1df9b_4_k_cu_276144fa_56204cuda3std3__419piecewise_constructE - _ZN39_INTERNAL_eff1df9b_4_k_cu_276144fa_56204cuda3std3__45__cpo3endE)
_ZN39_INTERNAL_eff1df9b_4_k_cu_276144fa_56204cuda3std3__45__cpo3endE:
	.zero		1
	.type		_ZN39_INTERNAL_eff1df9b_4_k_cu_276144fa_56204cuda3std3__419piecewise_constructE,@object
	.size		_ZN39_INTERNAL_eff1df9b_4_k_cu_276144fa_56204cuda3std3__419piecewise_constructE,(_ZN39_INTERNAL_eff1df9b_4_k_cu_276144fa_56204cuda3std3__45__cpo4cendE - _ZN39_INTERNAL_eff1df9b_4_k_cu_276144fa_56204cuda3std3__419piecewise_constructE)
_ZN39_INTERNAL_eff1df9b_4_k_cu_276144fa_56204cuda3std3__419piecewise_constructE:
	.zero		1
	.type		_ZN39_INTERNAL_eff1df9b_4_k_cu_276144fa_56204cuda3std3__45__cpo4cendE,@object
	.size		_ZN39_INTERNAL_eff1df9b_4_k_cu_276144fa_56204cuda3std3__45__cpo4cendE,(_ZN39_INTERNAL_eff1df9b_4_k_cu_276144fa_56204cuda3std6ranges3__45__cpo4swapE - _ZN39_INTERNAL_eff1df9b_4_k_cu_276144fa_56204cuda3std3__45__cpo4cendE)
_ZN39_INTERNAL_eff1df9b_4_k_cu_276144fa_56204cuda3std3__45__cpo4cendE:
	.zero		1
	.type		_ZN39_INTERNAL_eff1df9b_4_k_cu_276144fa_56204cuda3std6ranges3__45__cpo4swapE,@object
	.size		_ZN39_INTERNAL_eff1df9b_4_k_cu_276144fa_56204cuda3std6ranges3__45__cpo4swapE,(.L_7 - _ZN39_INTERNAL_eff1df9b_4_k_cu_276144fa_56204cuda3std6ranges3__45__cpo4swapE)
_ZN39_INTERNAL_eff1df9b_4_k_cu_276144fa_56204cuda3std6ranges3__45__cpo4swapE:
	.zero		1
.L_7:


//--------------------- .nv.constant0._ZN7cutlass13device_kernelINS_4gemm6kernel13GemmUniversalIN4cute5tupleIJiiiiEEENS1_10collective13CollectiveMmaINS1_37MainloopSm90TmaGmmaWarpSpecializedFP8ILi5ENS5_IJNS4_1CILi2EEESB_NSA_ILi1EEEEEENS1_35KernelTmaWarpSpecializedCooperativeEEENS5_IJNSA_ILi128EEENSA_ILi64EEESH_EEENS_12float_e5m2_tENS5_IJlSC_lEEESJ_SK_NS4_8TiledMMAINS4_8MMA_AtomIJNS4_4SM904GMMA30MMA_64x64x32_F32E5M2E5M2_SS_TNILNSO_7ScaleInE1ELSQ_1EEEEEENS4_6LayoutINS5_IJSB_SC_SC_EEENS5_IJSC_NSA_ILi0EEESV_EEEEENS5_IJNS4_10UnderscoreESY_SY_EEEEENS4_23SM90_TMA_LOAD_MULTICASTENS4_14ComposedLayoutINS4_7SwizzleILi2ELi4ELi3EEENS4_18smem_ptr_flag_bitsILi8EEENST_INS5_IJNSA_ILi8EEESH_EEENS5_IJSH_SC_EEEEEEEvNS4_8identityES11_S1B_vS1C_EENS_8epilogue10collective6detail29Sm90TmaWarpSpecializedAdapterINS1F_15DefaultEpilogueISJ_SK_SK_NS1E_6thread17LinearCombinationISJ_Li1EffLNS1J_9ScaleType4KindE0ELNS_15FloatRoundStyleE2ESJ_EENS1_15EpilogueDefaultEEEEEvvEEEEvNT_6ParamsE --------------------------
	.section	.nv.constant0._ZN7cutlass13device_kernelINS_4gemm6kernel13GemmUniversalIN4cute5tupleIJiiiiEEENS1_10collective13CollectiveMmaINS1_37MainloopSm90TmaGmmaWarpSpecializedFP8ILi5ENS5_IJNS4_1CILi2EEESB_NSA_ILi1EEEEEENS1_35KernelTmaWarpSpecializedCooperativeEEENS5_IJNSA_ILi128EEENSA_ILi64EEESH_EEENS_12float_e5m2_tENS5_IJlSC_lEEESJ_SK_NS4_8TiledMMAINS4_8MMA_AtomIJNS4_4SM904GMMA30MMA_64x64x32_F32E5M2E5M2_SS_TNILNSO_7ScaleInE1ELSQ_1EEEEEENS4_6LayoutINS5_IJSB_SC_SC_EEENS5_IJSC_NSA_ILi0EEESV_EEEEENS5_IJNS4_10UnderscoreESY_SY_EEEEENS4_23SM90_TMA_LOAD_MULTICASTENS4_14ComposedLayoutINS4_7SwizzleILi2ELi4ELi3EEENS4_18smem_ptr_flag_bitsILi8EEENST_INS5_IJNSA_ILi8EEESH_EEENS5_IJSH_SC_EEEEEEEvNS4_8identityES11_S1B_vS1C_EENS_8epilogue10collective6detail29Sm90TmaWarpSpecializedAdapterINS1F_15DefaultEpilogueISJ_SK_SK_NS1E_6thread17LinearCombinationISJ_Li1EffLNS1J_9ScaleType4KindE0ELNS_15FloatRoundStyleE2ESJ_EENS1_15EpilogueDefaultEEEEEvvEEEEvNT_6ParamsE,"a",@progbits
	.sectionflags	@""
	.align	4
.nv.constant0._ZN7cutlass13device_kernelINS_4gemm6kernel13GemmUniversalIN4cute5tupleIJiiiiEEENS1_10collective13CollectiveMmaINS1_37MainloopSm90TmaGmmaWarpSpecializedFP8ILi5ENS5_IJNS4_1CILi2EEESB_NSA_ILi1EEEEEENS1_35KernelTmaWarpSpecializedCooperativeEEENS5_IJNSA_ILi128EEENSA_ILi64EEESH_EEENS_12float_e5m2_tENS5_IJlSC_lEEESJ_SK_NS4_8TiledMMAINS4_8MMA_AtomIJNS4_4SM904GMMA30MMA_64x64x32_F32E5M2E5M2_SS_TNILNSO_7ScaleInE1ELSQ_1EEEEEENS4_6LayoutINS5_IJSB_SC_SC_EEENS5_IJSC_NSA_ILi0EEESV_EEEEENS5_IJNS4_10UnderscoreESY_SY_EEEEENS4_23SM90_TMA_LOAD_MULTICASTENS4_14ComposedLayoutINS4_7SwizzleILi2ELi4ELi3EEENS4_18smem_ptr_flag_bitsILi8EEENST_INS5_IJNSA_ILi8EEESH_EEENS5_IJSH_SC_EEEEEEEvNS4_8identityES11_S1B_vS1C_EENS_8epilogue10collective6detail29Sm90TmaWarpSpecializedAdapterINS1F_15DefaultEpilogueISJ_SK_SK_NS1E_6thread17LinearCombinationISJ_Li1EffLNS1J_9ScaleType4KindE0ELNS_15FloatRoundStyleE2ESJ_EENS1_15EpilogueDefaultEEEEEvvEEEEvNT_6ParamsE:
	.zero		1664


//--------------------- SYMBOLS --------------------------

	.type		.nv.reservedSmem.offset0,@object
	.size		.nv.reservedSmem.offset0,0x4
